//
// Generated by NVIDIA NVVM Compiler
//
// Compiler Build ID: CL-36424714
// Cuda compilation tools, release 13.0, V13.0.88
// Based on NVVM 20.0.0
//

.version 9.0
.target sm_100
.address_size 64

	// .globl	_Z10copyKernelPfS_m
.global .align 4 .b8 __cudart_i2opi_f[24] = {65, 144, 67, 60, 153, 149, 98, 219, 192, 221, 52, 245, 209, 87, 39, 252, 41, 21, 68, 78, 110, 131, 249, 162};

.visible .entry _Z10copyKernelPfS_m(
	.param .u64 .ptr .align 1 _Z10copyKernelPfS_m_param_0,
	.param .u64 .ptr .align 1 _Z10copyKernelPfS_m_param_1,
	.param .u64 _Z10copyKernelPfS_m_param_2
)
{
	.reg .pred 	%p<2>;
	.reg .b32 	%r<5>;
	.reg .b32 	%f<2>;
	.reg .b64 	%rd<10>;

	ld.param.u64 	%rd2, [_Z10copyKernelPfS_m_param_0];
	ld.param.u64 	%rd3, [_Z10copyKernelPfS_m_param_1];
	ld.param.u64 	%rd4, [_Z10copyKernelPfS_m_param_2];
	mov.u32 	%r1, %ctaid.x;
	mov.u32 	%r2, %ntid.x;
	mov.u32 	%r3, %tid.x;
	mad.lo.s32 	%r4, %r1, %r2, %r3;
	cvt.u64.u32 	%rd1, %r4;
	setp.le.u64 	%p1, %rd4, %rd1;
	@%p1 bra 	$L__BB0_2;
	cvta.to.global.u64 	%rd5, %rd2;
	cvta.to.global.u64 	%rd6, %rd3;
	shl.b64 	%rd7, %rd1, 2;
	add.s64 	%rd8, %rd5, %rd7;
	ld.global.nc.f32 	%f1, [%rd8];
	add.s64 	%rd9, %rd6, %rd7;
	st.global.f32 	[%rd9], %f1;
$L__BB0_2:
	ret;

}
	// .globl	_Z15vectorAddKernelPfS_S_m
.visible .entry _Z15vectorAddKernelPfS_S_m(
	.param .u64 .ptr .align 1 _Z15vectorAddKernelPfS_S_m_param_0,
	.param .u64 .ptr .align 1 _Z15vectorAddKernelPfS_S_m_param_1,
	.param .u64 .ptr .align 1 _Z15vectorAddKernelPfS_S_m_param_2,
	.param .u64 _Z15vectorAddKernelPfS_S_m_param_3
)
{
	.reg .pred 	%p<2>;
	.reg .b32 	%r<5>;
	.reg .b32 	%f<4>;
	.reg .b64 	%rd<13>;

	ld.param.u64 	%rd2, [_Z15vectorAddKernelPfS_S_m_param_0];
	ld.param.u64 	%rd3, [_Z15vectorAddKernelPfS_S_m_param_1];
	ld.param.u64 	%rd4, [_Z15vectorAddKernelPfS_S_m_param_2];
	ld.param.u64 	%rd5, [_Z15vectorAddKernelPfS_S_m_param_3];
	mov.u32 	%r1, %ctaid.x;
	mov.u32 	%r2, %ntid.x;
	mov.u32 	%r3, %tid.x;
	mad.lo.s32 	%r4, %r1, %r2, %r3;
	cvt.u64.u32 	%rd1, %r4;
	setp.le.u64 	%p1, %rd5, %rd1;
	@%p1 bra 	$L__BB1_2;
	cvta.to.global.u64 	%rd6, %rd2;
	cvta.to.global.u64 	%rd7, %rd3;
	cvta.to.global.u64 	%rd8, %rd4;
	shl.b64 	%rd9, %rd1, 2;
	add.s64 	%rd10, %rd6, %rd9;
	ld.global.nc.f32 	%f1, [%rd10];
	add.s64 	%rd11, %rd7, %rd9;
	ld.global.nc.f32 	%f2, [%rd11];
	add.f32 	%f3, %f1, %f2;
	add.s64 	%rd12, %rd8, %rd9;
	st.global.f32 	[%rd12], %f3;
$L__BB1_2:
	ret;

}
	// .globl	_Z18computeHeavyKernelPfS_m
.visible .entry _Z18computeHeavyKernelPfS_m(
	.param .u64 .ptr .align 1 _Z18computeHeavyKernelPfS_m_param_0,
	.param .u64 .ptr .align 1 _Z18computeHeavyKernelPfS_m_param_1,
	.param .u64 _Z18computeHeavyKernelPfS_m_param_2
)
{
	.local .align 4 .b8 	__local_depot2[28];
	.reg .b64 	%SP;
	.reg .b64 	%SPL;
	.reg .pred 	%p<163>;
	.reg .b32 	%r<789>;
	.reg .b32 	%f<484>;
	.reg .b64 	%rd<318>;
	.reg .b64 	%fd<41>;

	mov.u64 	%SPL, __local_depot2;
	ld.param.u64 	%rd68, [_Z18computeHeavyKernelPfS_m_param_0];
	ld.param.u64 	%rd69, [_Z18computeHeavyKernelPfS_m_param_1];
	ld.param.u64 	%rd70, [_Z18computeHeavyKernelPfS_m_param_2];
	add.u64 	%rd1, %SPL, 0;
	add.u64 	%rd2, %SPL, 0;
	mov.u32 	%r273, %ctaid.x;
	mov.u32 	%r274, %ntid.x;
	mov.u32 	%r275, %tid.x;
	mad.lo.s32 	%r276, %r273, %r274, %r275;
	cvt.u64.u32 	%rd3, %r276;
	setp.le.u64 	%p1, %rd70, %rd3;
	@%p1 bra 	$L__BB2_164;
	cvta.to.global.u64 	%rd73, %rd68;
	shl.b64 	%rd74, %rd3, 2;
	add.s64 	%rd75, %rd73, %rd74;
	ld.global.nc.f32 	%f463, [%rd75];
	mov.b32 	%r708, 0;
	mov.u64 	%rd284, __cudart_i2opi_f;
$L__BB2_2:
	.pragma "nounroll";
	mul.f32 	%f103, %f463, 0f3F22F983;
	cvt.rni.s32.f32 	%r716, %f103;
	cvt.rn.f32.s32 	%f104, %r716;
	fma.rn.f32 	%f105, %f104, 0fBFC90FDA, %f463;
	fma.rn.f32 	%f106, %f104, 0fB3A22168, %f105;
	fma.rn.f32 	%f465, %f104, 0fA7C234C5, %f106;
	abs.f32 	%f4, %f463;
	setp.ltu.f32 	%p2, %f4, 0f47CE4780;
	mov.u32 	%r712, %r716;
	mov.f32 	%f464, %f465;
	@%p2 bra 	$L__BB2_10;
	setp.neu.f32 	%p3, %f4, 0f7F800000;
	@%p3 bra 	$L__BB2_5;
	mov.f32 	%f109, 0f00000000;
	mul.rn.f32 	%f464, %f463, %f109;
	mov.b32 	%r712, 0;
	bra.uni 	$L__BB2_10;
$L__BB2_5:
	mov.b32 	%r3, %f463;
	shl.b32 	%r279, %r3, 8;
	or.b32  	%r4, %r279, -2147483648;
	mov.b64 	%rd298, 0;
	mov.b32 	%r709, 0;
	mov.u64 	%rd296, %rd284;
	mov.u64 	%rd297, %rd2;
$L__BB2_6:
	.pragma "nounroll";
	ld.global.nc.u32 	%r280, [%rd296];
	mad.wide.u32 	%rd78, %r280, %r4, %rd298;
	shr.u64 	%rd298, %rd78, 32;
	st.local.u32 	[%rd297], %rd78;
	add.s32 	%r709, %r709, 1;
	add.s64 	%rd297, %rd297, 4;
	add.s64 	%rd296, %rd296, 4;
	setp.ne.s32 	%p4, %r709, 6;
	@%p4 bra 	$L__BB2_6;
	shr.u32 	%r281, %r3, 23;
	st.local.u32 	[%rd2+24], %rd298;
	and.b32  	%r7, %r281, 31;
	and.b32  	%r282, %r281, 224;
	add.s32 	%r283, %r282, -128;
	shr.u32 	%r284, %r283, 5;
	mul.wide.u32 	%rd79, %r284, 4;
	sub.s64 	%rd10, %rd2, %rd79;
	ld.local.u32 	%r710, [%rd10+24];
	ld.local.u32 	%r711, [%rd10+20];
	setp.eq.s32 	%p5, %r7, 0;
	@%p5 bra 	$L__BB2_9;
	shf.l.wrap.b32 	%r710, %r711, %r710, %r7;
	ld.local.u32 	%r285, [%rd10+16];
	shf.l.wrap.b32 	%r711, %r285, %r711, %r7;
$L__BB2_9:
	shr.u32 	%r286, %r710, 30;
	shf.l.wrap.b32 	%r287, %r711, %r710, 2;
	shl.b32 	%r288, %r711, 2;
	shr.u32 	%r289, %r287, 31;
	add.s32 	%r290, %r289, %r286;
	neg.s32 	%r291, %r290;
	setp.lt.s32 	%p6, %r3, 0;
	selp.b32 	%r712, %r291, %r290, %p6;
	xor.b32  	%r292, %r287, %r3;
	shr.s32 	%r293, %r287, 31;
	xor.b32  	%r294, %r293, %r287;
	xor.b32  	%r295, %r293, %r288;
	cvt.u64.u32 	%rd80, %r294;
	shl.b64 	%rd81, %rd80, 32;
	cvt.u64.u32 	%rd82, %r295;
	or.b64  	%rd83, %rd81, %rd82;
	cvt.rn.f64.s64 	%fd1, %rd83;
	mul.f64 	%fd2, %fd1, 0d3BF921FB54442D19;
	cvt.rn.f32.f64 	%f107, %fd2;
	neg.f32 	%f108, %f107;
	setp.lt.s32 	%p7, %r292, 0;
	selp.f32 	%f464, %f108, %f107, %p7;
$L__BB2_10:
	setp.ltu.f32 	%p8, %f4, 0f47CE4780;
	mul.rn.f32 	%f110, %f464, %f464;
	and.b32  	%r297, %r712, 1;
	setp.eq.b32 	%p9, %r297, 1;
	selp.f32 	%f111, 0f3F800000, %f464, %p9;
	fma.rn.f32 	%f112, %f110, %f111, 0f00000000;
	fma.rn.f32 	%f113, %f110, 0f37CBAC00, 0fBAB607ED;
	selp.f32 	%f114, %f113, 0fB94D4153, %p9;
	selp.f32 	%f115, 0f3D2AAABB, 0f3C0885E4, %p9;
	fma.rn.f32 	%f116, %f114, %f110, %f115;
	selp.f32 	%f117, 0fBEFFFFFF, 0fBE2AAAA8, %p9;
	fma.rn.f32 	%f118, %f116, %f110, %f117;
	fma.rn.f32 	%f119, %f118, %f112, %f111;
	and.b32  	%r298, %r712, 2;
	setp.eq.s32 	%p10, %r298, 0;
	mov.f32 	%f120, 0f00000000;
	sub.f32 	%f121, %f120, %f119;
	selp.f32 	%f8, %f119, %f121, %p10;
	@%p8 bra 	$L__BB2_18;
	setp.neu.f32 	%p11, %f4, 0f7F800000;
	@%p11 bra 	$L__BB2_13;
	mov.f32 	%f124, 0f00000000;
	mul.rn.f32 	%f465, %f463, %f124;
	mov.b32 	%r716, 0;
	bra.uni 	$L__BB2_18;
$L__BB2_13:
	mov.b32 	%r16, %f463;
	shl.b32 	%r300, %r16, 8;
	or.b32  	%r17, %r300, -2147483648;
	mov.b64 	%rd299, 0;
	mov.b32 	%r713, 0;
$L__BB2_14:
	.pragma "nounroll";
	mul.wide.u32 	%rd85, %r713, 4;
	mov.u64 	%rd86, __cudart_i2opi_f;
	add.s64 	%rd87, %rd86, %rd85;
	ld.global.nc.u32 	%r301, [%rd87];
	mad.wide.u32 	%rd88, %r301, %r17, %rd299;
	shr.u64 	%rd299, %rd88, 32;
	add.s64 	%rd89, %rd1, %rd85;
	st.local.u32 	[%rd89], %rd88;
	add.s32 	%r713, %r713, 1;
	setp.ne.s32 	%p12, %r713, 6;
	@%p12 bra 	$L__BB2_14;
	shr.u32 	%r302, %r16, 23;
	st.local.u32 	[%rd1+24], %rd299;
	and.b32  	%r20, %r302, 31;
	and.b32  	%r303, %r302, 224;
	add.s32 	%r304, %r303, -128;
	shr.u32 	%r305, %r304, 5;
	mul.wide.u32 	%rd90, %r305, 4;
	sub.s64 	%rd13, %rd1, %rd90;
	ld.local.u32 	%r714, [%rd13+24];
	ld.local.u32 	%r715, [%rd13+20];
	setp.eq.s32 	%p13, %r20, 0;
	@%p13 bra 	$L__BB2_17;
	shf.l.wrap.b32 	%r714, %r715, %r714, %r20;
	ld.local.u32 	%r306, [%rd13+16];
	shf.l.wrap.b32 	%r715, %r306, %r715, %r20;
$L__BB2_17:
	shr.u32 	%r307, %r714, 30;
	shf.l.wrap.b32 	%r308, %r715, %r714, 2;
	shl.b32 	%r309, %r715, 2;
	shr.u32 	%r310, %r308, 31;
	add.s32 	%r311, %r310, %r307;
	neg.s32 	%r312, %r311;
	setp.lt.s32 	%p14, %r16, 0;
	selp.b32 	%r716, %r312, %r311, %p14;
	xor.b32  	%r313, %r308, %r16;
	shr.s32 	%r314, %r308, 31;
	xor.b32  	%r315, %r314, %r308;
	xor.b32  	%r316, %r314, %r309;
	cvt.u64.u32 	%rd91, %r315;
	shl.b64 	%rd92, %rd91, 32;
	cvt.u64.u32 	%rd93, %r316;
	or.b64  	%rd94, %rd92, %rd93;
	cvt.rn.f64.s64 	%fd3, %rd94;
	mul.f64 	%fd4, %fd3, 0d3BF921FB54442D19;
	cvt.rn.f32.f64 	%f122, %fd4;
	neg.f32 	%f123, %f122;
	setp.lt.s32 	%p15, %r313, 0;
	selp.f32 	%f465, %f123, %f122, %p15;
$L__BB2_18:
	add.s32 	%r318, %r716, 1;
	mul.rn.f32 	%f125, %f465, %f465;
	and.b32  	%r319, %r716, 1;
	setp.eq.b32 	%p16, %r319, 1;
	selp.f32 	%f126, %f465, 0f3F800000, %p16;
	fma.rn.f32 	%f127, %f125, %f126, 0f00000000;
	fma.rn.f32 	%f128, %f125, 0f37CBAC00, 0fBAB607ED;
	selp.f32 	%f129, 0fB94D4153, %f128, %p16;
	selp.f32 	%f130, 0f3C0885E4, 0f3D2AAABB, %p16;
	fma.rn.f32 	%f131, %f129, %f125, %f130;
	selp.f32 	%f132, 0fBE2AAAA8, 0fBEFFFFFF, %p16;
	fma.rn.f32 	%f133, %f131, %f125, %f132;
	fma.rn.f32 	%f134, %f133, %f127, %f126;
	and.b32  	%r320, %r318, 2;
	setp.eq.s32 	%p17, %r320, 0;
	mov.f32 	%f135, 0f00000000;
	sub.f32 	%f136, %f135, %f134;
	selp.f32 	%f137, %f134, %f136, %p17;
	mul.f32 	%f138, %f137, 0f3FC00000;
	fma.rn.f32 	%f12, %f8, 0f40000000, %f138;
	mul.f32 	%f139, %f12, 0f3F22F983;
	cvt.rni.s32.f32 	%r724, %f139;
	cvt.rn.f32.s32 	%f140, %r724;
	fma.rn.f32 	%f141, %f140, 0fBFC90FDA, %f12;
	fma.rn.f32 	%f142, %f140, 0fB3A22168, %f141;
	fma.rn.f32 	%f467, %f140, 0fA7C234C5, %f142;
	abs.f32 	%f14, %f12;
	setp.ltu.f32 	%p18, %f14, 0f47CE4780;
	mov.u32 	%r720, %r724;
	mov.f32 	%f466, %f467;
	@%p18 bra 	$L__BB2_26;
	setp.eq.f32 	%p19, %f14, 0f7F800000;
	@%p19 bra 	$L__BB2_25;
	mov.b32 	%r30, %f12;
	shl.b32 	%r322, %r30, 8;
	or.b32  	%r31, %r322, -2147483648;
	mov.b64 	%rd300, 0;
	mov.b32 	%r717, 0;
$L__BB2_21:
	.pragma "nounroll";
	mul.wide.u32 	%rd96, %r717, 4;
	mov.u64 	%rd97, __cudart_i2opi_f;
	add.s64 	%rd98, %rd97, %rd96;
	ld.global.nc.u32 	%r323, [%rd98];
	mad.wide.u32 	%rd99, %r323, %r31, %rd300;
	shr.u64 	%rd300, %rd99, 32;
	add.s64 	%rd100, %rd2, %rd96;
	st.local.u32 	[%rd100], %rd99;
	add.s32 	%r717, %r717, 1;
	setp.ne.s32 	%p20, %r717, 6;
	@%p20 bra 	$L__BB2_21;
	shr.u32 	%r324, %r30, 23;
	st.local.u32 	[%rd2+24], %rd300;
	and.b32  	%r34, %r324, 31;
	and.b32  	%r325, %r324, 224;
	add.s32 	%r326, %r325, -128;
	shr.u32 	%r327, %r326, 5;
	mul.wide.u32 	%rd101, %r327, 4;
	sub.s64 	%rd16, %rd2, %rd101;
	ld.local.u32 	%r718, [%rd16+24];
	ld.local.u32 	%r719, [%rd16+20];
	setp.eq.s32 	%p21, %r34, 0;
	@%p21 bra 	$L__BB2_24;
	shf.l.wrap.b32 	%r718, %r719, %r718, %r34;
	ld.local.u32 	%r328, [%rd16+16];
	shf.l.wrap.b32 	%r719, %r328, %r719, %r34;
$L__BB2_24:
	shr.u32 	%r329, %r718, 30;
	shf.l.wrap.b32 	%r330, %r719, %r718, 2;
	shl.b32 	%r331, %r719, 2;
	shr.u32 	%r332, %r330, 31;
	add.s32 	%r333, %r332, %r329;
	neg.s32 	%r334, %r333;
	setp.lt.s32 	%p22, %r30, 0;
	selp.b32 	%r720, %r334, %r333, %p22;
	xor.b32  	%r335, %r330, %r30;
	shr.s32 	%r336, %r330, 31;
	xor.b32  	%r337, %r336, %r330;
	xor.b32  	%r338, %r336, %r331;
	cvt.u64.u32 	%rd102, %r337;
	shl.b64 	%rd103, %rd102, 32;
	cvt.u64.u32 	%rd104, %r338;
	or.b64  	%rd105, %rd103, %rd104;
	cvt.rn.f64.s64 	%fd5, %rd105;
	mul.f64 	%fd6, %fd5, 0d3BF921FB54442D19;
	cvt.rn.f32.f64 	%f143, %fd6;
	neg.f32 	%f144, %f143;
	setp.lt.s32 	%p23, %r335, 0;
	selp.f32 	%f466, %f144, %f143, %p23;
	bra.uni 	$L__BB2_26;
$L__BB2_25:
	mov.f32 	%f145, 0f00000000;
	mul.rn.f32 	%f466, %f12, %f145;
	mov.b32 	%r720, 0;
$L__BB2_26:
	setp.ltu.f32 	%p24, %f14, 0f47CE4780;
	mul.rn.f32 	%f146, %f466, %f466;
	and.b32  	%r340, %r720, 1;
	setp.eq.b32 	%p25, %r340, 1;
	selp.f32 	%f147, 0f3F800000, %f466, %p25;
	fma.rn.f32 	%f148, %f146, %f147, 0f00000000;
	fma.rn.f32 	%f149, %f146, 0f37CBAC00, 0fBAB607ED;
	selp.f32 	%f150, %f149, 0fB94D4153, %p25;
	selp.f32 	%f151, 0f3D2AAABB, 0f3C0885E4, %p25;
	fma.rn.f32 	%f152, %f150, %f146, %f151;
	selp.f32 	%f153, 0fBEFFFFFF, 0fBE2AAAA8, %p25;
	fma.rn.f32 	%f154, %f152, %f146, %f153;
	fma.rn.f32 	%f155, %f154, %f148, %f147;
	and.b32  	%r341, %r720, 2;
	setp.eq.s32 	%p26, %r341, 0;
	mov.f32 	%f156, 0f00000000;
	sub.f32 	%f157, %f156, %f155;
	selp.f32 	%f18, %f155, %f157, %p26;
	@%p24 bra 	$L__BB2_34;
	setp.eq.f32 	%p27, %f14, 0f7F800000;
	@%p27 bra 	$L__BB2_33;
	mov.b32 	%r43, %f12;
	shl.b32 	%r343, %r43, 8;
	or.b32  	%r44, %r343, -2147483648;
	mov.b64 	%rd301, 0;
	mov.b32 	%r721, 0;
$L__BB2_29:
	.pragma "nounroll";
	mul.wide.u32 	%rd107, %r721, 4;
	mov.u64 	%rd108, __cudart_i2opi_f;
	add.s64 	%rd109, %rd108, %rd107;
	ld.global.nc.u32 	%r344, [%rd109];
	mad.wide.u32 	%rd110, %r344, %r44, %rd301;
	shr.u64 	%rd301, %rd110, 32;
	add.s64 	%rd111, %rd1, %rd107;
	st.local.u32 	[%rd111], %rd110;
	add.s32 	%r721, %r721, 1;
	setp.ne.s32 	%p28, %r721, 6;
	@%p28 bra 	$L__BB2_29;
	shr.u32 	%r345, %r43, 23;
	st.local.u32 	[%rd1+24], %rd301;
	and.b32  	%r47, %r345, 31;
	and.b32  	%r346, %r345, 224;
	add.s32 	%r347, %r346, -128;
	shr.u32 	%r348, %r347, 5;
	mul.wide.u32 	%rd112, %r348, 4;
	sub.s64 	%rd19, %rd1, %rd112;
	ld.local.u32 	%r722, [%rd19+24];
	ld.local.u32 	%r723, [%rd19+20];
	setp.eq.s32 	%p29, %r47, 0;
	@%p29 bra 	$L__BB2_32;
	shf.l.wrap.b32 	%r722, %r723, %r722, %r47;
	ld.local.u32 	%r349, [%rd19+16];
	shf.l.wrap.b32 	%r723, %r349, %r723, %r47;
$L__BB2_32:
	shr.u32 	%r350, %r722, 30;
	shf.l.wrap.b32 	%r351, %r723, %r722, 2;
	shl.b32 	%r352, %r723, 2;
	shr.u32 	%r353, %r351, 31;
	add.s32 	%r354, %r353, %r350;
	neg.s32 	%r355, %r354;
	setp.lt.s32 	%p30, %r43, 0;
	selp.b32 	%r724, %r355, %r354, %p30;
	xor.b32  	%r356, %r351, %r43;
	shr.s32 	%r357, %r351, 31;
	xor.b32  	%r358, %r357, %r351;
	xor.b32  	%r359, %r357, %r352;
	cvt.u64.u32 	%rd113, %r358;
	shl.b64 	%rd114, %rd113, 32;
	cvt.u64.u32 	%rd115, %r359;
	or.b64  	%rd116, %rd114, %rd115;
	cvt.rn.f64.s64 	%fd7, %rd116;
	mul.f64 	%fd8, %fd7, 0d3BF921FB54442D19;
	cvt.rn.f32.f64 	%f158, %fd8;
	neg.f32 	%f159, %f158;
	setp.lt.s32 	%p31, %r356, 0;
	selp.f32 	%f467, %f159, %f158, %p31;
	bra.uni 	$L__BB2_34;
$L__BB2_33:
	mov.f32 	%f160, 0f00000000;
	mul.rn.f32 	%f467, %f12, %f160;
	mov.b32 	%r724, 0;
$L__BB2_34:
	add.s32 	%r361, %r724, 1;
	mul.rn.f32 	%f161, %f467, %f467;
	and.b32  	%r362, %r724, 1;
	setp.eq.b32 	%p32, %r362, 1;
	selp.f32 	%f162, %f467, 0f3F800000, %p32;
	fma.rn.f32 	%f163, %f161, %f162, 0f00000000;
	fma.rn.f32 	%f164, %f161, 0f37CBAC00, 0fBAB607ED;
	selp.f32 	%f165, 0fB94D4153, %f164, %p32;
	selp.f32 	%f166, 0f3C0885E4, 0f3D2AAABB, %p32;
	fma.rn.f32 	%f167, %f165, %f161, %f166;
	selp.f32 	%f168, 0fBE2AAAA8, 0fBEFFFFFF, %p32;
	fma.rn.f32 	%f169, %f167, %f161, %f168;
	fma.rn.f32 	%f170, %f169, %f163, %f162;
	and.b32  	%r363, %r361, 2;
	setp.eq.s32 	%p33, %r363, 0;
	mov.f32 	%f171, 0f00000000;
	sub.f32 	%f172, %f171, %f170;
	selp.f32 	%f173, %f170, %f172, %p33;
	mul.f32 	%f174, %f173, 0f3FC00000;
	fma.rn.f32 	%f22, %f18, 0f40000000, %f174;
	mul.f32 	%f175, %f22, 0f3F22F983;
	cvt.rni.s32.f32 	%r732, %f175;
	cvt.rn.f32.s32 	%f176, %r732;
	fma.rn.f32 	%f177, %f176, 0fBFC90FDA, %f22;
	fma.rn.f32 	%f178, %f176, 0fB3A22168, %f177;
	fma.rn.f32 	%f469, %f176, 0fA7C234C5, %f178;
	abs.f32 	%f24, %f22;
	setp.ltu.f32 	%p34, %f24, 0f47CE4780;
	mov.u32 	%r728, %r732;
	mov.f32 	%f468, %f469;
	@%p34 bra 	$L__BB2_42;
	setp.eq.f32 	%p35, %f24, 0f7F800000;
	@%p35 bra 	$L__BB2_41;
	mov.b32 	%r57, %f22;
	shl.b32 	%r365, %r57, 8;
	or.b32  	%r58, %r365, -2147483648;
	mov.b64 	%rd302, 0;
	mov.b32 	%r725, 0;
$L__BB2_37:
	.pragma "nounroll";
	mul.wide.u32 	%rd118, %r725, 4;
	mov.u64 	%rd119, __cudart_i2opi_f;
	add.s64 	%rd120, %rd119, %rd118;
	ld.global.nc.u32 	%r366, [%rd120];
	mad.wide.u32 	%rd121, %r366, %r58, %rd302;
	shr.u64 	%rd302, %rd121, 32;
	add.s64 	%rd122, %rd2, %rd118;
	st.local.u32 	[%rd122], %rd121;
	add.s32 	%r725, %r725, 1;
	setp.ne.s32 	%p36, %r725, 6;
	@%p36 bra 	$L__BB2_37;
	shr.u32 	%r367, %r57, 23;
	st.local.u32 	[%rd2+24], %rd302;
	and.b32  	%r61, %r367, 31;
	and.b32  	%r368, %r367, 224;
	add.s32 	%r369, %r368, -128;
	shr.u32 	%r370, %r369, 5;
	mul.wide.u32 	%rd123, %r370, 4;
	sub.s64 	%rd22, %rd2, %rd123;
	ld.local.u32 	%r726, [%rd22+24];
	ld.local.u32 	%r727, [%rd22+20];
	setp.eq.s32 	%p37, %r61, 0;
	@%p37 bra 	$L__BB2_40;
	shf.l.wrap.b32 	%r726, %r727, %r726, %r61;
	ld.local.u32 	%r371, [%rd22+16];
	shf.l.wrap.b32 	%r727, %r371, %r727, %r61;
$L__BB2_40:
	shr.u32 	%r372, %r726, 30;
	shf.l.wrap.b32 	%r373, %r727, %r726, 2;
	shl.b32 	%r374, %r727, 2;
	shr.u32 	%r375, %r373, 31;
	add.s32 	%r376, %r375, %r372;
	neg.s32 	%r377, %r376;
	setp.lt.s32 	%p38, %r57, 0;
	selp.b32 	%r728, %r377, %r376, %p38;
	xor.b32  	%r378, %r373, %r57;
	shr.s32 	%r379, %r373, 31;
	xor.b32  	%r380, %r379, %r373;
	xor.b32  	%r381, %r379, %r374;
	cvt.u64.u32 	%rd124, %r380;
	shl.b64 	%rd125, %rd124, 32;
	cvt.u64.u32 	%rd126, %r381;
	or.b64  	%rd127, %rd125, %rd126;
	cvt.rn.f64.s64 	%fd9, %rd127;
	mul.f64 	%fd10, %fd9, 0d3BF921FB54442D19;
	cvt.rn.f32.f64 	%f179, %fd10;
	neg.f32 	%f180, %f179;
	setp.lt.s32 	%p39, %r378, 0;
	selp.f32 	%f468, %f180, %f179, %p39;
	bra.uni 	$L__BB2_42;
$L__BB2_41:
	mov.f32 	%f181, 0f00000000;
	mul.rn.f32 	%f468, %f22, %f181;
	mov.b32 	%r728, 0;
$L__BB2_42:
	setp.ltu.f32 	%p40, %f24, 0f47CE4780;
	mul.rn.f32 	%f182, %f468, %f468;
	and.b32  	%r383, %r728, 1;
	setp.eq.b32 	%p41, %r383, 1;
	selp.f32 	%f183, 0f3F800000, %f468, %p41;
	fma.rn.f32 	%f184, %f182, %f183, 0f00000000;
	fma.rn.f32 	%f185, %f182, 0f37CBAC00, 0fBAB607ED;
	selp.f32 	%f186, %f185, 0fB94D4153, %p41;
	selp.f32 	%f187, 0f3D2AAABB, 0f3C0885E4, %p41;
	fma.rn.f32 	%f188, %f186, %f182, %f187;
	selp.f32 	%f189, 0fBEFFFFFF, 0fBE2AAAA8, %p41;
	fma.rn.f32 	%f190, %f188, %f182, %f189;
	fma.rn.f32 	%f191, %f190, %f184, %f183;
	and.b32  	%r384, %r728, 2;
	setp.eq.s32 	%p42, %r384, 0;
	mov.f32 	%f192, 0f00000000;
	sub.f32 	%f193, %f192, %f191;
	selp.f32 	%f28, %f191, %f193, %p42;
	@%p40 bra 	$L__BB2_50;
	setp.eq.f32 	%p43, %f24, 0f7F800000;
	@%p43 bra 	$L__BB2_49;
	mov.b32 	%r70, %f22;
	shl.b32 	%r386, %r70, 8;
	or.b32  	%r71, %r386, -2147483648;
	mov.b64 	%rd303, 0;
	mov.b32 	%r729, 0;
$L__BB2_45:
	.pragma "nounroll";
	mul.wide.u32 	%rd129, %r729, 4;
	mov.u64 	%rd130, __cudart_i2opi_f;
	add.s64 	%rd131, %rd130, %rd129;
	ld.global.nc.u32 	%r387, [%rd131];
	mad.wide.u32 	%rd132, %r387, %r71, %rd303;
	shr.u64 	%rd303, %rd132, 32;
	add.s64 	%rd133, %rd1, %rd129;
	st.local.u32 	[%rd133], %rd132;
	add.s32 	%r729, %r729, 1;
	setp.ne.s32 	%p44, %r729, 6;
	@%p44 bra 	$L__BB2_45;
	shr.u32 	%r388, %r70, 23;
	st.local.u32 	[%rd1+24], %rd303;
	and.b32  	%r74, %r388, 31;
	and.b32  	%r389, %r388, 224;
	add.s32 	%r390, %r389, -128;
	shr.u32 	%r391, %r390, 5;
	mul.wide.u32 	%rd134, %r391, 4;
	sub.s64 	%rd25, %rd1, %rd134;
	ld.local.u32 	%r730, [%rd25+24];
	ld.local.u32 	%r731, [%rd25+20];
	setp.eq.s32 	%p45, %r74, 0;
	@%p45 bra 	$L__BB2_48;
	shf.l.wrap.b32 	%r730, %r731, %r730, %r74;
	ld.local.u32 	%r392, [%rd25+16];
	shf.l.wrap.b32 	%r731, %r392, %r731, %r74;
$L__BB2_48:
	shr.u32 	%r393, %r730, 30;
	shf.l.wrap.b32 	%r394, %r731, %r730, 2;
	shl.b32 	%r395, %r731, 2;
	shr.u32 	%r396, %r394, 31;
	add.s32 	%r397, %r396, %r393;
	neg.s32 	%r398, %r397;
	setp.lt.s32 	%p46, %r70, 0;
	selp.b32 	%r732, %r398, %r397, %p46;
	xor.b32  	%r399, %r394, %r70;
	shr.s32 	%r400, %r394, 31;
	xor.b32  	%r401, %r400, %r394;
	xor.b32  	%r402, %r400, %r395;
	cvt.u64.u32 	%rd135, %r401;
	shl.b64 	%rd136, %rd135, 32;
	cvt.u64.u32 	%rd137, %r402;
	or.b64  	%rd138, %rd136, %rd137;
	cvt.rn.f64.s64 	%fd11, %rd138;
	mul.f64 	%fd12, %fd11, 0d3BF921FB54442D19;
	cvt.rn.f32.f64 	%f194, %fd12;
	neg.f32 	%f195, %f194;
	setp.lt.s32 	%p47, %r399, 0;
	selp.f32 	%f469, %f195, %f194, %p47;
	bra.uni 	$L__BB2_50;
$L__BB2_49:
	mov.f32 	%f196, 0f00000000;
	mul.rn.f32 	%f469, %f22, %f196;
	mov.b32 	%r732, 0;
$L__BB2_50:
	add.s32 	%r404, %r732, 1;
	mul.rn.f32 	%f197, %f469, %f469;
	and.b32  	%r405, %r732, 1;
	setp.eq.b32 	%p48, %r405, 1;
	selp.f32 	%f198, %f469, 0f3F800000, %p48;
	fma.rn.f32 	%f199, %f197, %f198, 0f00000000;
	fma.rn.f32 	%f200, %f197, 0f37CBAC00, 0fBAB607ED;
	selp.f32 	%f201, 0fB94D4153, %f200, %p48;
	selp.f32 	%f202, 0f3C0885E4, 0f3D2AAABB, %p48;
	fma.rn.f32 	%f203, %f201, %f197, %f202;
	selp.f32 	%f204, 0fBE2AAAA8, 0fBEFFFFFF, %p48;
	fma.rn.f32 	%f205, %f203, %f197, %f204;
	fma.rn.f32 	%f206, %f205, %f199, %f198;
	and.b32  	%r406, %r404, 2;
	setp.eq.s32 	%p49, %r406, 0;
	mov.f32 	%f207, 0f00000000;
	sub.f32 	%f208, %f207, %f206;
	selp.f32 	%f209, %f206, %f208, %p49;
	mul.f32 	%f210, %f209, 0f3FC00000;
	fma.rn.f32 	%f32, %f28, 0f40000000, %f210;
	mul.f32 	%f211, %f32, 0f3F22F983;
	cvt.rni.s32.f32 	%r740, %f211;
	cvt.rn.f32.s32 	%f212, %r740;
	fma.rn.f32 	%f213, %f212, 0fBFC90FDA, %f32;
	fma.rn.f32 	%f214, %f212, 0fB3A22168, %f213;
	fma.rn.f32 	%f471, %f212, 0fA7C234C5, %f214;
	abs.f32 	%f34, %f32;
	setp.ltu.f32 	%p50, %f34, 0f47CE4780;
	mov.u32 	%r736, %r740;
	mov.f32 	%f470, %f471;
	@%p50 bra 	$L__BB2_58;
	setp.eq.f32 	%p51, %f34, 0f7F800000;
	@%p51 bra 	$L__BB2_57;
	mov.b32 	%r84, %f32;
	shl.b32 	%r408, %r84, 8;
	or.b32  	%r85, %r408, -2147483648;
	mov.b64 	%rd304, 0;
	mov.b32 	%r733, 0;
$L__BB2_53:
	.pragma "nounroll";
	mul.wide.u32 	%rd140, %r733, 4;
	mov.u64 	%rd141, __cudart_i2opi_f;
	add.s64 	%rd142, %rd141, %rd140;
	ld.global.nc.u32 	%r409, [%rd142];
	mad.wide.u32 	%rd143, %r409, %r85, %rd304;
	shr.u64 	%rd304, %rd143, 32;
	add.s64 	%rd144, %rd2, %rd140;
	st.local.u32 	[%rd144], %rd143;
	add.s32 	%r733, %r733, 1;
	setp.ne.s32 	%p52, %r733, 6;
	@%p52 bra 	$L__BB2_53;
	shr.u32 	%r410, %r84, 23;
	st.local.u32 	[%rd2+24], %rd304;
	and.b32  	%r88, %r410, 31;
	and.b32  	%r411, %r410, 224;
	add.s32 	%r412, %r411, -128;
	shr.u32 	%r413, %r412, 5;
	mul.wide.u32 	%rd145, %r413, 4;
	sub.s64 	%rd28, %rd2, %rd145;
	ld.local.u32 	%r734, [%rd28+24];
	ld.local.u32 	%r735, [%rd28+20];
	setp.eq.s32 	%p53, %r88, 0;
	@%p53 bra 	$L__BB2_56;
	shf.l.wrap.b32 	%r734, %r735, %r734, %r88;
	ld.local.u32 	%r414, [%rd28+16];
	shf.l.wrap.b32 	%r735, %r414, %r735, %r88;
$L__BB2_56:
	shr.u32 	%r415, %r734, 30;
	shf.l.wrap.b32 	%r416, %r735, %r734, 2;
	shl.b32 	%r417, %r735, 2;
	shr.u32 	%r418, %r416, 31;
	add.s32 	%r419, %r418, %r415;
	neg.s32 	%r420, %r419;
	setp.lt.s32 	%p54, %r84, 0;
	selp.b32 	%r736, %r420, %r419, %p54;
	xor.b32  	%r421, %r416, %r84;
	shr.s32 	%r422, %r416, 31;
	xor.b32  	%r423, %r422, %r416;
	xor.b32  	%r424, %r422, %r417;
	cvt.u64.u32 	%rd146, %r423;
	shl.b64 	%rd147, %rd146, 32;
	cvt.u64.u32 	%rd148, %r424;
	or.b64  	%rd149, %rd147, %rd148;
	cvt.rn.f64.s64 	%fd13, %rd149;
	mul.f64 	%fd14, %fd13, 0d3BF921FB54442D19;
	cvt.rn.f32.f64 	%f215, %fd14;
	neg.f32 	%f216, %f215;
	setp.lt.s32 	%p55, %r421, 0;
	selp.f32 	%f470, %f216, %f215, %p55;
	bra.uni 	$L__BB2_58;
$L__BB2_57:
	mov.f32 	%f217, 0f00000000;
	mul.rn.f32 	%f470, %f32, %f217;
	mov.b32 	%r736, 0;
$L__BB2_58:
	setp.ltu.f32 	%p56, %f34, 0f47CE4780;
	mul.rn.f32 	%f218, %f470, %f470;
	and.b32  	%r426, %r736, 1;
	setp.eq.b32 	%p57, %r426, 1;
	selp.f32 	%f219, 0f3F800000, %f470, %p57;
	fma.rn.f32 	%f220, %f218, %f219, 0f00000000;
	fma.rn.f32 	%f221, %f218, 0f37CBAC00, 0fBAB607ED;
	selp.f32 	%f222, %f221, 0fB94D4153, %p57;
	selp.f32 	%f223, 0f3D2AAABB, 0f3C0885E4, %p57;
	fma.rn.f32 	%f224, %f222, %f218, %f223;
	selp.f32 	%f225, 0fBEFFFFFF, 0fBE2AAAA8, %p57;
	fma.rn.f32 	%f226, %f224, %f218, %f225;
	fma.rn.f32 	%f227, %f226, %f220, %f219;
	and.b32  	%r427, %r736, 2;
	setp.eq.s32 	%p58, %r427, 0;
	mov.f32 	%f228, 0f00000000;
	sub.f32 	%f229, %f228, %f227;
	selp.f32 	%f38, %f227, %f229, %p58;
	@%p56 bra 	$L__BB2_66;
	setp.eq.f32 	%p59, %f34, 0f7F800000;
	@%p59 bra 	$L__BB2_65;
	mov.b32 	%r97, %f32;
	shl.b32 	%r429, %r97, 8;
	or.b32  	%r98, %r429, -2147483648;
	mov.b64 	%rd305, 0;
	mov.b32 	%r737, 0;
$L__BB2_61:
	.pragma "nounroll";
	mul.wide.u32 	%rd151, %r737, 4;
	mov.u64 	%rd152, __cudart_i2opi_f;
	add.s64 	%rd153, %rd152, %rd151;
	ld.global.nc.u32 	%r430, [%rd153];
	mad.wide.u32 	%rd154, %r430, %r98, %rd305;
	shr.u64 	%rd305, %rd154, 32;
	add.s64 	%rd155, %rd1, %rd151;
	st.local.u32 	[%rd155], %rd154;
	add.s32 	%r737, %r737, 1;
	setp.ne.s32 	%p60, %r737, 6;
	@%p60 bra 	$L__BB2_61;
	shr.u32 	%r431, %r97, 23;
	st.local.u32 	[%rd1+24], %rd305;
	and.b32  	%r101, %r431, 31;
	and.b32  	%r432, %r431, 224;
	add.s32 	%r433, %r432, -128;
	shr.u32 	%r434, %r433, 5;
	mul.wide.u32 	%rd156, %r434, 4;
	sub.s64 	%rd31, %rd1, %rd156;
	ld.local.u32 	%r738, [%rd31+24];
	ld.local.u32 	%r739, [%rd31+20];
	setp.eq.s32 	%p61, %r101, 0;
	@%p61 bra 	$L__BB2_64;
	shf.l.wrap.b32 	%r738, %r739, %r738, %r101;
	ld.local.u32 	%r435, [%rd31+16];
	shf.l.wrap.b32 	%r739, %r435, %r739, %r101;
$L__BB2_64:
	shr.u32 	%r436, %r738, 30;
	shf.l.wrap.b32 	%r437, %r739, %r738, 2;
	shl.b32 	%r438, %r739, 2;
	shr.u32 	%r439, %r437, 31;
	add.s32 	%r440, %r439, %r436;
	neg.s32 	%r441, %r440;
	setp.lt.s32 	%p62, %r97, 0;
	selp.b32 	%r740, %r441, %r440, %p62;
	xor.b32  	%r442, %r437, %r97;
	shr.s32 	%r443, %r437, 31;
	xor.b32  	%r444, %r443, %r437;
	xor.b32  	%r445, %r443, %r438;
	cvt.u64.u32 	%rd157, %r444;
	shl.b64 	%rd158, %rd157, 32;
	cvt.u64.u32 	%rd159, %r445;
	or.b64  	%rd160, %rd158, %rd159;
	cvt.rn.f64.s64 	%fd15, %rd160;
	mul.f64 	%fd16, %fd15, 0d3BF921FB54442D19;
	cvt.rn.f32.f64 	%f230, %fd16;
	neg.f32 	%f231, %f230;
	setp.lt.s32 	%p63, %r442, 0;
	selp.f32 	%f471, %f231, %f230, %p63;
	bra.uni 	$L__BB2_66;
$L__BB2_65:
	mov.f32 	%f232, 0f00000000;
	mul.rn.f32 	%f471, %f32, %f232;
	mov.b32 	%r740, 0;
$L__BB2_66:
	add.s32 	%r447, %r740, 1;
	mul.rn.f32 	%f233, %f471, %f471;
	and.b32  	%r448, %r740, 1;
	setp.eq.b32 	%p64, %r448, 1;
	selp.f32 	%f234, %f471, 0f3F800000, %p64;
	fma.rn.f32 	%f235, %f233, %f234, 0f00000000;
	fma.rn.f32 	%f236, %f233, 0f37CBAC00, 0fBAB607ED;
	selp.f32 	%f237, 0fB94D4153, %f236, %p64;
	selp.f32 	%f238, 0f3C0885E4, 0f3D2AAABB, %p64;
	fma.rn.f32 	%f239, %f237, %f233, %f238;
	selp.f32 	%f240, 0fBE2AAAA8, 0fBEFFFFFF, %p64;
	fma.rn.f32 	%f241, %f239, %f233, %f240;
	fma.rn.f32 	%f242, %f241, %f235, %f234;
	and.b32  	%r449, %r447, 2;
	setp.eq.s32 	%p65, %r449, 0;
	mov.f32 	%f243, 0f00000000;
	sub.f32 	%f244, %f243, %f242;
	selp.f32 	%f245, %f242, %f244, %p65;
	mul.f32 	%f246, %f245, 0f3FC00000;
	fma.rn.f32 	%f42, %f38, 0f40000000, %f246;
	mul.f32 	%f247, %f42, 0f3F22F983;
	cvt.rni.s32.f32 	%r748, %f247;
	cvt.rn.f32.s32 	%f248, %r748;
	fma.rn.f32 	%f249, %f248, 0fBFC90FDA, %f42;
	fma.rn.f32 	%f250, %f248, 0fB3A22168, %f249;
	fma.rn.f32 	%f473, %f248, 0fA7C234C5, %f250;
	abs.f32 	%f44, %f42;
	setp.ltu.f32 	%p66, %f44, 0f47CE4780;
	mov.u32 	%r744, %r748;
	mov.f32 	%f472, %f473;
	@%p66 bra 	$L__BB2_74;
	setp.eq.f32 	%p67, %f44, 0f7F800000;
	@%p67 bra 	$L__BB2_73;
	mov.b32 	%r111, %f42;
	shl.b32 	%r451, %r111, 8;
	or.b32  	%r112, %r451, -2147483648;
	mov.b64 	%rd306, 0;
	mov.b32 	%r741, 0;
$L__BB2_69:
	.pragma "nounroll";
	mul.wide.u32 	%rd162, %r741, 4;
	mov.u64 	%rd163, __cudart_i2opi_f;
	add.s64 	%rd164, %rd163, %rd162;
	ld.global.nc.u32 	%r452, [%rd164];
	mad.wide.u32 	%rd165, %r452, %r112, %rd306;
	shr.u64 	%rd306, %rd165, 32;
	add.s64 	%rd166, %rd2, %rd162;
	st.local.u32 	[%rd166], %rd165;
	add.s32 	%r741, %r741, 1;
	setp.ne.s32 	%p68, %r741, 6;
	@%p68 bra 	$L__BB2_69;
	shr.u32 	%r453, %r111, 23;
	st.local.u32 	[%rd2+24], %rd306;
	and.b32  	%r115, %r453, 31;
	and.b32  	%r454, %r453, 224;
	add.s32 	%r455, %r454, -128;
	shr.u32 	%r456, %r455, 5;
	mul.wide.u32 	%rd167, %r456, 4;
	sub.s64 	%rd34, %rd2, %rd167;
	ld.local.u32 	%r742, [%rd34+24];
	ld.local.u32 	%r743, [%rd34+20];
	setp.eq.s32 	%p69, %r115, 0;
	@%p69 bra 	$L__BB2_72;
	shf.l.wrap.b32 	%r742, %r743, %r742, %r115;
	ld.local.u32 	%r457, [%rd34+16];
	shf.l.wrap.b32 	%r743, %r457, %r743, %r115;
$L__BB2_72:
	shr.u32 	%r458, %r742, 30;
	shf.l.wrap.b32 	%r459, %r743, %r742, 2;
	shl.b32 	%r460, %r743, 2;
	shr.u32 	%r461, %r459, 31;
	add.s32 	%r462, %r461, %r458;
	neg.s32 	%r463, %r462;
	setp.lt.s32 	%p70, %r111, 0;
	selp.b32 	%r744, %r463, %r462, %p70;
	xor.b32  	%r464, %r459, %r111;
	shr.s32 	%r465, %r459, 31;
	xor.b32  	%r466, %r465, %r459;
	xor.b32  	%r467, %r465, %r460;
	cvt.u64.u32 	%rd168, %r466;
	shl.b64 	%rd169, %rd168, 32;
	cvt.u64.u32 	%rd170, %r467;
	or.b64  	%rd171, %rd169, %rd170;
	cvt.rn.f64.s64 	%fd17, %rd171;
	mul.f64 	%fd18, %fd17, 0d3BF921FB54442D19;
	cvt.rn.f32.f64 	%f251, %fd18;
	neg.f32 	%f252, %f251;
	setp.lt.s32 	%p71, %r464, 0;
	selp.f32 	%f472, %f252, %f251, %p71;
	bra.uni 	$L__BB2_74;
$L__BB2_73:
	mov.f32 	%f253, 0f00000000;
	mul.rn.f32 	%f472, %f42, %f253;
	mov.b32 	%r744, 0;
$L__BB2_74:
	setp.ltu.f32 	%p72, %f44, 0f47CE4780;
	mul.rn.f32 	%f254, %f472, %f472;
	and.b32  	%r469, %r744, 1;
	setp.eq.b32 	%p73, %r469, 1;
	selp.f32 	%f255, 0f3F800000, %f472, %p73;
	fma.rn.f32 	%f256, %f254, %f255, 0f00000000;
	fma.rn.f32 	%f257, %f254, 0f37CBAC00, 0fBAB607ED;
	selp.f32 	%f258, %f257, 0fB94D4153, %p73;
	selp.f32 	%f259, 0f3D2AAABB, 0f3C0885E4, %p73;
	fma.rn.f32 	%f260, %f258, %f254, %f259;
	selp.f32 	%f261, 0fBEFFFFFF, 0fBE2AAAA8, %p73;
	fma.rn.f32 	%f262, %f260, %f254, %f261;
	fma.rn.f32 	%f263, %f262, %f256, %f255;
	and.b32  	%r470, %r744, 2;
	setp.eq.s32 	%p74, %r470, 0;
	mov.f32 	%f264, 0f00000000;
	sub.f32 	%f265, %f264, %f263;
	selp.f32 	%f48, %f263, %f265, %p74;
	@%p72 bra 	$L__BB2_82;
	setp.eq.f32 	%p75, %f44, 0f7F800000;
	@%p75 bra 	$L__BB2_81;
	mov.b32 	%r124, %f42;
	shl.b32 	%r472, %r124, 8;
	or.b32  	%r125, %r472, -2147483648;
	mov.b64 	%rd307, 0;
	mov.b32 	%r745, 0;
$L__BB2_77:
	.pragma "nounroll";
	mul.wide.u32 	%rd173, %r745, 4;
	mov.u64 	%rd174, __cudart_i2opi_f;
	add.s64 	%rd175, %rd174, %rd173;
	ld.global.nc.u32 	%r473, [%rd175];
	mad.wide.u32 	%rd176, %r473, %r125, %rd307;
	shr.u64 	%rd307, %rd176, 32;
	add.s64 	%rd177, %rd1, %rd173;
	st.local.u32 	[%rd177], %rd176;
	add.s32 	%r745, %r745, 1;
	setp.ne.s32 	%p76, %r745, 6;
	@%p76 bra 	$L__BB2_77;
	shr.u32 	%r474, %r124, 23;
	st.local.u32 	[%rd1+24], %rd307;
	and.b32  	%r128, %r474, 31;
	and.b32  	%r475, %r474, 224;
	add.s32 	%r476, %r475, -128;
	shr.u32 	%r477, %r476, 5;
	mul.wide.u32 	%rd178, %r477, 4;
	sub.s64 	%rd37, %rd1, %rd178;
	ld.local.u32 	%r746, [%rd37+24];
	ld.local.u32 	%r747, [%rd37+20];
	setp.eq.s32 	%p77, %r128, 0;
	@%p77 bra 	$L__BB2_80;
	shf.l.wrap.b32 	%r746, %r747, %r746, %r128;
	ld.local.u32 	%r478, [%rd37+16];
	shf.l.wrap.b32 	%r747, %r478, %r747, %r128;
$L__BB2_80:
	shr.u32 	%r479, %r746, 30;
	shf.l.wrap.b32 	%r480, %r747, %r746, 2;
	shl.b32 	%r481, %r747, 2;
	shr.u32 	%r482, %r480, 31;
	add.s32 	%r483, %r482, %r479;
	neg.s32 	%r484, %r483;
	setp.lt.s32 	%p78, %r124, 0;
	selp.b32 	%r748, %r484, %r483, %p78;
	xor.b32  	%r485, %r480, %r124;
	shr.s32 	%r486, %r480, 31;
	xor.b32  	%r487, %r486, %r480;
	xor.b32  	%r488, %r486, %r481;
	cvt.u64.u32 	%rd179, %r487;
	shl.b64 	%rd180, %rd179, 32;
	cvt.u64.u32 	%rd181, %r488;
	or.b64  	%rd182, %rd180, %rd181;
	cvt.rn.f64.s64 	%fd19, %rd182;
	mul.f64 	%fd20, %fd19, 0d3BF921FB54442D19;
	cvt.rn.f32.f64 	%f266, %fd20;
	neg.f32 	%f267, %f266;
	setp.lt.s32 	%p79, %r485, 0;
	selp.f32 	%f473, %f267, %f266, %p79;
	bra.uni 	$L__BB2_82;
$L__BB2_81:
	mov.f32 	%f268, 0f00000000;
	mul.rn.f32 	%f473, %f42, %f268;
	mov.b32 	%r748, 0;
$L__BB2_82:
	add.s32 	%r490, %r748, 1;
	mul.rn.f32 	%f269, %f473, %f473;
	and.b32  	%r491, %r748, 1;
	setp.eq.b32 	%p80, %r491, 1;
	selp.f32 	%f270, %f473, 0f3F800000, %p80;
	fma.rn.f32 	%f271, %f269, %f270, 0f00000000;
	fma.rn.f32 	%f272, %f269, 0f37CBAC00, 0fBAB607ED;
	selp.f32 	%f273, 0fB94D4153, %f272, %p80;
	selp.f32 	%f274, 0f3C0885E4, 0f3D2AAABB, %p80;
	fma.rn.f32 	%f275, %f273, %f269, %f274;
	selp.f32 	%f276, 0fBE2AAAA8, 0fBEFFFFFF, %p80;
	fma.rn.f32 	%f277, %f275, %f269, %f276;
	fma.rn.f32 	%f278, %f277, %f271, %f270;
	and.b32  	%r492, %r490, 2;
	setp.eq.s32 	%p81, %r492, 0;
	mov.f32 	%f279, 0f00000000;
	sub.f32 	%f280, %f279, %f278;
	selp.f32 	%f281, %f278, %f280, %p81;
	mul.f32 	%f282, %f281, 0f3FC00000;
	fma.rn.f32 	%f52, %f48, 0f40000000, %f282;
	mul.f32 	%f283, %f52, 0f3F22F983;
	cvt.rni.s32.f32 	%r756, %f283;
	cvt.rn.f32.s32 	%f284, %r756;
	fma.rn.f32 	%f285, %f284, 0fBFC90FDA, %f52;
	fma.rn.f32 	%f286, %f284, 0fB3A22168, %f285;
	fma.rn.f32 	%f475, %f284, 0fA7C234C5, %f286;
	abs.f32 	%f54, %f52;
	setp.ltu.f32 	%p82, %f54, 0f47CE4780;
	mov.u32 	%r752, %r756;
	mov.f32 	%f474, %f475;
	@%p82 bra 	$L__BB2_90;
	setp.eq.f32 	%p83, %f54, 0f7F800000;
	@%p83 bra 	$L__BB2_89;
	mov.b32 	%r138, %f52;
	shl.b32 	%r494, %r138, 8;
	or.b32  	%r139, %r494, -2147483648;
	mov.b64 	%rd308, 0;
	mov.b32 	%r749, 0;
$L__BB2_85:
	.pragma "nounroll";
	mul.wide.u32 	%rd184, %r749, 4;
	mov.u64 	%rd185, __cudart_i2opi_f;
	add.s64 	%rd186, %rd185, %rd184;
	ld.global.nc.u32 	%r495, [%rd186];
	mad.wide.u32 	%rd187, %r495, %r139, %rd308;
	shr.u64 	%rd308, %rd187, 32;
	add.s64 	%rd188, %rd2, %rd184;
	st.local.u32 	[%rd188], %rd187;
	add.s32 	%r749, %r749, 1;
	setp.ne.s32 	%p84, %r749, 6;
	@%p84 bra 	$L__BB2_85;
	shr.u32 	%r496, %r138, 23;
	st.local.u32 	[%rd2+24], %rd308;
	and.b32  	%r142, %r496, 31;
	and.b32  	%r497, %r496, 224;
	add.s32 	%r498, %r497, -128;
	shr.u32 	%r499, %r498, 5;
	mul.wide.u32 	%rd189, %r499, 4;
	sub.s64 	%rd40, %rd2, %rd189;
	ld.local.u32 	%r750, [%rd40+24];
	ld.local.u32 	%r751, [%rd40+20];
	setp.eq.s32 	%p85, %r142, 0;
	@%p85 bra 	$L__BB2_88;
	shf.l.wrap.b32 	%r750, %r751, %r750, %r142;
	ld.local.u32 	%r500, [%rd40+16];
	shf.l.wrap.b32 	%r751, %r500, %r751, %r142;
$L__BB2_88:
	shr.u32 	%r501, %r750, 30;
	shf.l.wrap.b32 	%r502, %r751, %r750, 2;
	shl.b32 	%r503, %r751, 2;
	shr.u32 	%r504, %r502, 31;
	add.s32 	%r505, %r504, %r501;
	neg.s32 	%r506, %r505;
	setp.lt.s32 	%p86, %r138, 0;
	selp.b32 	%r752, %r506, %r505, %p86;
	xor.b32  	%r507, %r502, %r138;
	shr.s32 	%r508, %r502, 31;
	xor.b32  	%r509, %r508, %r502;
	xor.b32  	%r510, %r508, %r503;
	cvt.u64.u32 	%rd190, %r509;
	shl.b64 	%rd191, %rd190, 32;
	cvt.u64.u32 	%rd192, %r510;
	or.b64  	%rd193, %rd191, %rd192;
	cvt.rn.f64.s64 	%fd21, %rd193;
	mul.f64 	%fd22, %fd21, 0d3BF921FB54442D19;
	cvt.rn.f32.f64 	%f287, %fd22;
	neg.f32 	%f288, %f287;
	setp.lt.s32 	%p87, %r507, 0;
	selp.f32 	%f474, %f288, %f287, %p87;
	bra.uni 	$L__BB2_90;
$L__BB2_89:
	mov.f32 	%f289, 0f00000000;
	mul.rn.f32 	%f474, %f52, %f289;
	mov.b32 	%r752, 0;
$L__BB2_90:
	setp.ltu.f32 	%p88, %f54, 0f47CE4780;
	mul.rn.f32 	%f290, %f474, %f474;
	and.b32  	%r512, %r752, 1;
	setp.eq.b32 	%p89, %r512, 1;
	selp.f32 	%f291, 0f3F800000, %f474, %p89;
	fma.rn.f32 	%f292, %f290, %f291, 0f00000000;
	fma.rn.f32 	%f293, %f290, 0f37CBAC00, 0fBAB607ED;
	selp.f32 	%f294, %f293, 0fB94D4153, %p89;
	selp.f32 	%f295, 0f3D2AAABB, 0f3C0885E4, %p89;
	fma.rn.f32 	%f296, %f294, %f290, %f295;
	selp.f32 	%f297, 0fBEFFFFFF, 0fBE2AAAA8, %p89;
	fma.rn.f32 	%f298, %f296, %f290, %f297;
	fma.rn.f32 	%f299, %f298, %f292, %f291;
	and.b32  	%r513, %r752, 2;
	setp.eq.s32 	%p90, %r513, 0;
	mov.f32 	%f300, 0f00000000;
	sub.f32 	%f301, %f300, %f299;
	selp.f32 	%f58, %f299, %f301, %p90;
	@%p88 bra 	$L__BB2_98;
	setp.eq.f32 	%p91, %f54, 0f7F800000;
	@%p91 bra 	$L__BB2_97;
	mov.b32 	%r151, %f52;
	shl.b32 	%r515, %r151, 8;
	or.b32  	%r152, %r515, -2147483648;
	mov.b64 	%rd309, 0;
	mov.b32 	%r753, 0;
$L__BB2_93:
	.pragma "nounroll";
	mul.wide.u32 	%rd195, %r753, 4;
	mov.u64 	%rd196, __cudart_i2opi_f;
	add.s64 	%rd197, %rd196, %rd195;
	ld.global.nc.u32 	%r516, [%rd197];
	mad.wide.u32 	%rd198, %r516, %r152, %rd309;
	shr.u64 	%rd309, %rd198, 32;
	add.s64 	%rd199, %rd1, %rd195;
	st.local.u32 	[%rd199], %rd198;
	add.s32 	%r753, %r753, 1;
	setp.ne.s32 	%p92, %r753, 6;
	@%p92 bra 	$L__BB2_93;
	shr.u32 	%r517, %r151, 23;
	st.local.u32 	[%rd1+24], %rd309;
	and.b32  	%r155, %r517, 31;
	and.b32  	%r518, %r517, 224;
	add.s32 	%r519, %r518, -128;
	shr.u32 	%r520, %r519, 5;
	mul.wide.u32 	%rd200, %r520, 4;
	sub.s64 	%rd43, %rd1, %rd200;
	ld.local.u32 	%r754, [%rd43+24];
	ld.local.u32 	%r755, [%rd43+20];
	setp.eq.s32 	%p93, %r155, 0;
	@%p93 bra 	$L__BB2_96;
	shf.l.wrap.b32 	%r754, %r755, %r754, %r155;
	ld.local.u32 	%r521, [%rd43+16];
	shf.l.wrap.b32 	%r755, %r521, %r755, %r155;
$L__BB2_96:
	shr.u32 	%r522, %r754, 30;
	shf.l.wrap.b32 	%r523, %r755, %r754, 2;
	shl.b32 	%r524, %r755, 2;
	shr.u32 	%r525, %r523, 31;
	add.s32 	%r526, %r525, %r522;
	neg.s32 	%r527, %r526;
	setp.lt.s32 	%p94, %r151, 0;
	selp.b32 	%r756, %r527, %r526, %p94;
	xor.b32  	%r528, %r523, %r151;
	shr.s32 	%r529, %r523, 31;
	xor.b32  	%r530, %r529, %r523;
	xor.b32  	%r531, %r529, %r524;
	cvt.u64.u32 	%rd201, %r530;
	shl.b64 	%rd202, %rd201, 32;
	cvt.u64.u32 	%rd203, %r531;
	or.b64  	%rd204, %rd202, %rd203;
	cvt.rn.f64.s64 	%fd23, %rd204;
	mul.f64 	%fd24, %fd23, 0d3BF921FB54442D19;
	cvt.rn.f32.f64 	%f302, %fd24;
	neg.f32 	%f303, %f302;
	setp.lt.s32 	%p95, %r528, 0;
	selp.f32 	%f475, %f303, %f302, %p95;
	bra.uni 	$L__BB2_98;
$L__BB2_97:
	mov.f32 	%f304, 0f00000000;
	mul.rn.f32 	%f475, %f52, %f304;
	mov.b32 	%r756, 0;
$L__BB2_98:
	add.s32 	%r533, %r756, 1;
	mul.rn.f32 	%f305, %f475, %f475;
	and.b32  	%r534, %r756, 1;
	setp.eq.b32 	%p96, %r534, 1;
	selp.f32 	%f306, %f475, 0f3F800000, %p96;
	fma.rn.f32 	%f307, %f305, %f306, 0f00000000;
	fma.rn.f32 	%f308, %f305, 0f37CBAC00, 0fBAB607ED;
	selp.f32 	%f309, 0fB94D4153, %f308, %p96;
	selp.f32 	%f310, 0f3C0885E4, 0f3D2AAABB, %p96;
	fma.rn.f32 	%f311, %f309, %f305, %f310;
	selp.f32 	%f312, 0fBE2AAAA8, 0fBEFFFFFF, %p96;
	fma.rn.f32 	%f313, %f311, %f305, %f312;
	fma.rn.f32 	%f314, %f313, %f307, %f306;
	and.b32  	%r535, %r533, 2;
	setp.eq.s32 	%p97, %r535, 0;
	mov.f32 	%f315, 0f00000000;
	sub.f32 	%f316, %f315, %f314;
	selp.f32 	%f317, %f314, %f316, %p97;
	mul.f32 	%f318, %f317, 0f3FC00000;
	fma.rn.f32 	%f62, %f58, 0f40000000, %f318;
	mul.f32 	%f319, %f62, 0f3F22F983;
	cvt.rni.s32.f32 	%r764, %f319;
	cvt.rn.f32.s32 	%f320, %r764;
	fma.rn.f32 	%f321, %f320, 0fBFC90FDA, %f62;
	fma.rn.f32 	%f322, %f320, 0fB3A22168, %f321;
	fma.rn.f32 	%f477, %f320, 0fA7C234C5, %f322;
	abs.f32 	%f64, %f62;
	setp.ltu.f32 	%p98, %f64, 0f47CE4780;
	mov.u32 	%r760, %r764;
	mov.f32 	%f476, %f477;
	@%p98 bra 	$L__BB2_106;
	setp.eq.f32 	%p99, %f64, 0f7F800000;
	@%p99 bra 	$L__BB2_105;
	mov.b32 	%r165, %f62;
	shl.b32 	%r537, %r165, 8;
	or.b32  	%r166, %r537, -2147483648;
	mov.b64 	%rd310, 0;
	mov.b32 	%r757, 0;
$L__BB2_101:
	.pragma "nounroll";
	mul.wide.u32 	%rd206, %r757, 4;
	mov.u64 	%rd207, __cudart_i2opi_f;
	add.s64 	%rd208, %rd207, %rd206;
	ld.global.nc.u32 	%r538, [%rd208];
	mad.wide.u32 	%rd209, %r538, %r166, %rd310;
	shr.u64 	%rd310, %rd209, 32;
	add.s64 	%rd210, %rd2, %rd206;
	st.local.u32 	[%rd210], %rd209;
	add.s32 	%r757, %r757, 1;
	setp.ne.s32 	%p100, %r757, 6;
	@%p100 bra 	$L__BB2_101;
	shr.u32 	%r539, %r165, 23;
	st.local.u32 	[%rd2+24], %rd310;
	and.b32  	%r169, %r539, 31;
	and.b32  	%r540, %r539, 224;
	add.s32 	%r541, %r540, -128;
	shr.u32 	%r542, %r541, 5;
	mul.wide.u32 	%rd211, %r542, 4;
	sub.s64 	%rd46, %rd2, %rd211;
	ld.local.u32 	%r758, [%rd46+24];
	ld.local.u32 	%r759, [%rd46+20];
	setp.eq.s32 	%p101, %r169, 0;
	@%p101 bra 	$L__BB2_104;
	shf.l.wrap.b32 	%r758, %r759, %r758, %r169;
	ld.local.u32 	%r543, [%rd46+16];
	shf.l.wrap.b32 	%r759, %r543, %r759, %r169;
$L__BB2_104:
	shr.u32 	%r544, %r758, 30;
	shf.l.wrap.b32 	%r545, %r759, %r758, 2;
	shl.b32 	%r546, %r759, 2;
	shr.u32 	%r547, %r545, 31;
	add.s32 	%r548, %r547, %r544;
	neg.s32 	%r549, %r548;
	setp.lt.s32 	%p102, %r165, 0;
	selp.b32 	%r760, %r549, %r548, %p102;
	xor.b32  	%r550, %r545, %r165;
	shr.s32 	%r551, %r545, 31;
	xor.b32  	%r552, %r551, %r545;
	xor.b32  	%r553, %r551, %r546;
	cvt.u64.u32 	%rd212, %r552;
	shl.b64 	%rd213, %rd212, 32;
	cvt.u64.u32 	%rd214, %r553;
	or.b64  	%rd215, %rd213, %rd214;
	cvt.rn.f64.s64 	%fd25, %rd215;
	mul.f64 	%fd26, %fd25, 0d3BF921FB54442D19;
	cvt.rn.f32.f64 	%f323, %fd26;
	neg.f32 	%f324, %f323;
	setp.lt.s32 	%p103, %r550, 0;
	selp.f32 	%f476, %f324, %f323, %p103;
	bra.uni 	$L__BB2_106;
$L__BB2_105:
	mov.f32 	%f325, 0f00000000;
	mul.rn.f32 	%f476, %f62, %f325;
	mov.b32 	%r760, 0;
$L__BB2_106:
	setp.ltu.f32 	%p104, %f64, 0f47CE4780;
	mul.rn.f32 	%f326, %f476, %f476;
	and.b32  	%r555, %r760, 1;
	setp.eq.b32 	%p105, %r555, 1;
	selp.f32 	%f327, 0f3F800000, %f476, %p105;
	fma.rn.f32 	%f328, %f326, %f327, 0f00000000;
	fma.rn.f32 	%f329, %f326, 0f37CBAC00, 0fBAB607ED;
	selp.f32 	%f330, %f329, 0fB94D4153, %p105;
	selp.f32 	%f331, 0f3D2AAABB, 0f3C0885E4, %p105;
	fma.rn.f32 	%f332, %f330, %f326, %f331;
	selp.f32 	%f333, 0fBEFFFFFF, 0fBE2AAAA8, %p105;
	fma.rn.f32 	%f334, %f332, %f326, %f333;
	fma.rn.f32 	%f335, %f334, %f328, %f327;
	and.b32  	%r556, %r760, 2;
	setp.eq.s32 	%p106, %r556, 0;
	mov.f32 	%f336, 0f00000000;
	sub.f32 	%f337, %f336, %f335;
	selp.f32 	%f68, %f335, %f337, %p106;
	@%p104 bra 	$L__BB2_114;
	setp.eq.f32 	%p107, %f64, 0f7F800000;
	@%p107 bra 	$L__BB2_113;
	mov.b32 	%r178, %f62;
	shl.b32 	%r558, %r178, 8;
	or.b32  	%r179, %r558, -2147483648;
	mov.b64 	%rd311, 0;
	mov.b32 	%r761, 0;
$L__BB2_109:
	.pragma "nounroll";
	mul.wide.u32 	%rd217, %r761, 4;
	mov.u64 	%rd218, __cudart_i2opi_f;
	add.s64 	%rd219, %rd218, %rd217;
	ld.global.nc.u32 	%r559, [%rd219];
	mad.wide.u32 	%rd220, %r559, %r179, %rd311;
	shr.u64 	%rd311, %rd220, 32;
	add.s64 	%rd221, %rd1, %rd217;
	st.local.u32 	[%rd221], %rd220;
	add.s32 	%r761, %r761, 1;
	setp.ne.s32 	%p108, %r761, 6;
	@%p108 bra 	$L__BB2_109;
	shr.u32 	%r560, %r178, 23;
	st.local.u32 	[%rd1+24], %rd311;
	and.b32  	%r182, %r560, 31;
	and.b32  	%r561, %r560, 224;
	add.s32 	%r562, %r561, -128;
	shr.u32 	%r563, %r562, 5;
	mul.wide.u32 	%rd222, %r563, 4;
	sub.s64 	%rd49, %rd1, %rd222;
	ld.local.u32 	%r762, [%rd49+24];
	ld.local.u32 	%r763, [%rd49+20];
	setp.eq.s32 	%p109, %r182, 0;
	@%p109 bra 	$L__BB2_112;
	shf.l.wrap.b32 	%r762, %r763, %r762, %r182;
	ld.local.u32 	%r564, [%rd49+16];
	shf.l.wrap.b32 	%r763, %r564, %r763, %r182;
$L__BB2_112:
	shr.u32 	%r565, %r762, 30;
	shf.l.wrap.b32 	%r566, %r763, %r762, 2;
	shl.b32 	%r567, %r763, 2;
	shr.u32 	%r568, %r566, 31;
	add.s32 	%r569, %r568, %r565;
	neg.s32 	%r570, %r569;
	setp.lt.s32 	%p110, %r178, 0;
	selp.b32 	%r764, %r570, %r569, %p110;
	xor.b32  	%r571, %r566, %r178;
	shr.s32 	%r572, %r566, 31;
	xor.b32  	%r573, %r572, %r566;
	xor.b32  	%r574, %r572, %r567;
	cvt.u64.u32 	%rd223, %r573;
	shl.b64 	%rd224, %rd223, 32;
	cvt.u64.u32 	%rd225, %r574;
	or.b64  	%rd226, %rd224, %rd225;
	cvt.rn.f64.s64 	%fd27, %rd226;
	mul.f64 	%fd28, %fd27, 0d3BF921FB54442D19;
	cvt.rn.f32.f64 	%f338, %fd28;
	neg.f32 	%f339, %f338;
	setp.lt.s32 	%p111, %r571, 0;
	selp.f32 	%f477, %f339, %f338, %p111;
	bra.uni 	$L__BB2_114;
$L__BB2_113:
	mov.f32 	%f340, 0f00000000;
	mul.rn.f32 	%f477, %f62, %f340;
	mov.b32 	%r764, 0;
$L__BB2_114:
	add.s32 	%r576, %r764, 1;
	mul.rn.f32 	%f341, %f477, %f477;
	and.b32  	%r577, %r764, 1;
	setp.eq.b32 	%p112, %r577, 1;
	selp.f32 	%f342, %f477, 0f3F800000, %p112;
	fma.rn.f32 	%f343, %f341, %f342, 0f00000000;
	fma.rn.f32 	%f344, %f341, 0f37CBAC00, 0fBAB607ED;
	selp.f32 	%f345, 0fB94D4153, %f344, %p112;
	selp.f32 	%f346, 0f3C0885E4, 0f3D2AAABB, %p112;
	fma.rn.f32 	%f347, %f345, %f341, %f346;
	selp.f32 	%f348, 0fBE2AAAA8, 0fBEFFFFFF, %p112;
	fma.rn.f32 	%f349, %f347, %f341, %f348;
	fma.rn.f32 	%f350, %f349, %f343, %f342;
	and.b32  	%r578, %r576, 2;
	setp.eq.s32 	%p113, %r578, 0;
	mov.f32 	%f351, 0f00000000;
	sub.f32 	%f352, %f351, %f350;
	selp.f32 	%f353, %f350, %f352, %p113;
	mul.f32 	%f354, %f353, 0f3FC00000;
	fma.rn.f32 	%f72, %f68, 0f40000000, %f354;
	mul.f32 	%f355, %f72, 0f3F22F983;
	cvt.rni.s32.f32 	%r772, %f355;
	cvt.rn.f32.s32 	%f356, %r772;
	fma.rn.f32 	%f357, %f356, 0fBFC90FDA, %f72;
	fma.rn.f32 	%f358, %f356, 0fB3A22168, %f357;
	fma.rn.f32 	%f479, %f356, 0fA7C234C5, %f358;
	abs.f32 	%f74, %f72;
	setp.ltu.f32 	%p114, %f74, 0f47CE4780;
	mov.u32 	%r768, %r772;
	mov.f32 	%f478, %f479;
	@%p114 bra 	$L__BB2_122;
	setp.eq.f32 	%p115, %f74, 0f7F800000;
	@%p115 bra 	$L__BB2_121;
	mov.b32 	%r192, %f72;
	shl.b32 	%r580, %r192, 8;
	or.b32  	%r193, %r580, -2147483648;
	mov.b64 	%rd312, 0;
	mov.b32 	%r765, 0;
$L__BB2_117:
	.pragma "nounroll";
	mul.wide.u32 	%rd228, %r765, 4;
	mov.u64 	%rd229, __cudart_i2opi_f;
	add.s64 	%rd230, %rd229, %rd228;
	ld.global.nc.u32 	%r581, [%rd230];
	mad.wide.u32 	%rd231, %r581, %r193, %rd312;
	shr.u64 	%rd312, %rd231, 32;
	add.s64 	%rd232, %rd2, %rd228;
	st.local.u32 	[%rd232], %rd231;
	add.s32 	%r765, %r765, 1;
	setp.ne.s32 	%p116, %r765, 6;
	@%p116 bra 	$L__BB2_117;
	shr.u32 	%r582, %r192, 23;
	st.local.u32 	[%rd2+24], %rd312;
	and.b32  	%r196, %r582, 31;
	and.b32  	%r583, %r582, 224;
	add.s32 	%r584, %r583, -128;
	shr.u32 	%r585, %r584, 5;
	mul.wide.u32 	%rd233, %r585, 4;
	sub.s64 	%rd52, %rd2, %rd233;
	ld.local.u32 	%r766, [%rd52+24];
	ld.local.u32 	%r767, [%rd52+20];
	setp.eq.s32 	%p117, %r196, 0;
	@%p117 bra 	$L__BB2_120;
	shf.l.wrap.b32 	%r766, %r767, %r766, %r196;
	ld.local.u32 	%r586, [%rd52+16];
	shf.l.wrap.b32 	%r767, %r586, %r767, %r196;
$L__BB2_120:
	shr.u32 	%r587, %r766, 30;
	shf.l.wrap.b32 	%r588, %r767, %r766, 2;
	shl.b32 	%r589, %r767, 2;
	shr.u32 	%r590, %r588, 31;
	add.s32 	%r591, %r590, %r587;
	neg.s32 	%r592, %r591;
	setp.lt.s32 	%p118, %r192, 0;
	selp.b32 	%r768, %r592, %r591, %p118;
	xor.b32  	%r593, %r588, %r192;
	shr.s32 	%r594, %r588, 31;
	xor.b32  	%r595, %r594, %r588;
	xor.b32  	%r596, %r594, %r589;
	cvt.u64.u32 	%rd234, %r595;
	shl.b64 	%rd235, %rd234, 32;
	cvt.u64.u32 	%rd236, %r596;
	or.b64  	%rd237, %rd235, %rd236;
	cvt.rn.f64.s64 	%fd29, %rd237;
	mul.f64 	%fd30, %fd29, 0d3BF921FB54442D19;
	cvt.rn.f32.f64 	%f359, %fd30;
	neg.f32 	%f360, %f359;
	setp.lt.s32 	%p119, %r593, 0;
	selp.f32 	%f478, %f360, %f359, %p119;
	bra.uni 	$L__BB2_122;
$L__BB2_121:
	mov.f32 	%f361, 0f00000000;
	mul.rn.f32 	%f478, %f72, %f361;
	mov.b32 	%r768, 0;
$L__BB2_122:
	setp.ltu.f32 	%p120, %f74, 0f47CE4780;
	mul.rn.f32 	%f362, %f478, %f478;
	and.b32  	%r598, %r768, 1;
	setp.eq.b32 	%p121, %r598, 1;
	selp.f32 	%f363, 0f3F800000, %f478, %p121;
	fma.rn.f32 	%f364, %f362, %f363, 0f00000000;
	fma.rn.f32 	%f365, %f362, 0f37CBAC00, 0fBAB607ED;
	selp.f32 	%f366, %f365, 0fB94D4153, %p121;
	selp.f32 	%f367, 0f3D2AAABB, 0f3C0885E4, %p121;
	fma.rn.f32 	%f368, %f366, %f362, %f367;
	selp.f32 	%f369, 0fBEFFFFFF, 0fBE2AAAA8, %p121;
	fma.rn.f32 	%f370, %f368, %f362, %f369;
	fma.rn.f32 	%f371, %f370, %f364, %f363;
	and.b32  	%r599, %r768, 2;
	setp.eq.s32 	%p122, %r599, 0;
	mov.f32 	%f372, 0f00000000;
	sub.f32 	%f373, %f372, %f371;
	selp.f32 	%f78, %f371, %f373, %p122;
	@%p120 bra 	$L__BB2_130;
	setp.eq.f32 	%p123, %f74, 0f7F800000;
	@%p123 bra 	$L__BB2_129;
	mov.b32 	%r205, %f72;
	shl.b32 	%r601, %r205, 8;
	or.b32  	%r206, %r601, -2147483648;
	mov.b64 	%rd313, 0;
	mov.b32 	%r769, 0;
$L__BB2_125:
	.pragma "nounroll";
	mul.wide.u32 	%rd239, %r769, 4;
	mov.u64 	%rd240, __cudart_i2opi_f;
	add.s64 	%rd241, %rd240, %rd239;
	ld.global.nc.u32 	%r602, [%rd241];
	mad.wide.u32 	%rd242, %r602, %r206, %rd313;
	shr.u64 	%rd313, %rd242, 32;
	add.s64 	%rd243, %rd1, %rd239;
	st.local.u32 	[%rd243], %rd242;
	add.s32 	%r769, %r769, 1;
	setp.ne.s32 	%p124, %r769, 6;
	@%p124 bra 	$L__BB2_125;
	shr.u32 	%r603, %r205, 23;
	st.local.u32 	[%rd1+24], %rd313;
	and.b32  	%r209, %r603, 31;
	and.b32  	%r604, %r603, 224;
	add.s32 	%r605, %r604, -128;
	shr.u32 	%r606, %r605, 5;
	mul.wide.u32 	%rd244, %r606, 4;
	sub.s64 	%rd55, %rd1, %rd244;
	ld.local.u32 	%r770, [%rd55+24];
	ld.local.u32 	%r771, [%rd55+20];
	setp.eq.s32 	%p125, %r209, 0;
	@%p125 bra 	$L__BB2_128;
	shf.l.wrap.b32 	%r770, %r771, %r770, %r209;
	ld.local.u32 	%r607, [%rd55+16];
	shf.l.wrap.b32 	%r771, %r607, %r771, %r209;
$L__BB2_128:
	shr.u32 	%r608, %r770, 30;
	shf.l.wrap.b32 	%r609, %r771, %r770, 2;
	shl.b32 	%r610, %r771, 2;
	shr.u32 	%r611, %r609, 31;
	add.s32 	%r612, %r611, %r608;
	neg.s32 	%r613, %r612;
	setp.lt.s32 	%p126, %r205, 0;
	selp.b32 	%r772, %r613, %r612, %p126;
	xor.b32  	%r614, %r609, %r205;
	shr.s32 	%r615, %r609, 31;
	xor.b32  	%r616, %r615, %r609;
	xor.b32  	%r617, %r615, %r610;
	cvt.u64.u32 	%rd245, %r616;
	shl.b64 	%rd246, %rd245, 32;
	cvt.u64.u32 	%rd247, %r617;
	or.b64  	%rd248, %rd246, %rd247;
	cvt.rn.f64.s64 	%fd31, %rd248;
	mul.f64 	%fd32, %fd31, 0d3BF921FB54442D19;
	cvt.rn.f32.f64 	%f374, %fd32;
	neg.f32 	%f375, %f374;
	setp.lt.s32 	%p127, %r614, 0;
	selp.f32 	%f479, %f375, %f374, %p127;
	bra.uni 	$L__BB2_130;
$L__BB2_129:
	mov.f32 	%f376, 0f00000000;
	mul.rn.f32 	%f479, %f72, %f376;
	mov.b32 	%r772, 0;
$L__BB2_130:
	add.s32 	%r619, %r772, 1;
	mul.rn.f32 	%f377, %f479, %f479;
	and.b32  	%r620, %r772, 1;
	setp.eq.b32 	%p128, %r620, 1;
	selp.f32 	%f378, %f479, 0f3F800000, %p128;
	fma.rn.f32 	%f379, %f377, %f378, 0f00000000;
	fma.rn.f32 	%f380, %f377, 0f37CBAC00, 0fBAB607ED;
	selp.f32 	%f381, 0fB94D4153, %f380, %p128;
	selp.f32 	%f382, 0f3C0885E4, 0f3D2AAABB, %p128;
	fma.rn.f32 	%f383, %f381, %f377, %f382;
	selp.f32 	%f384, 0fBE2AAAA8, 0fBEFFFFFF, %p128;
	fma.rn.f32 	%f385, %f383, %f377, %f384;
	fma.rn.f32 	%f386, %f385, %f379, %f378;
	and.b32  	%r621, %r619, 2;
	setp.eq.s32 	%p129, %r621, 0;
	mov.f32 	%f387, 0f00000000;
	sub.f32 	%f388, %f387, %f386;
	selp.f32 	%f389, %f386, %f388, %p129;
	mul.f32 	%f390, %f389, 0f3FC00000;
	fma.rn.f32 	%f82, %f78, 0f40000000, %f390;
	mul.f32 	%f391, %f82, 0f3F22F983;
	cvt.rni.s32.f32 	%r780, %f391;
	cvt.rn.f32.s32 	%f392, %r780;
	fma.rn.f32 	%f393, %f392, 0fBFC90FDA, %f82;
	fma.rn.f32 	%f394, %f392, 0fB3A22168, %f393;
	fma.rn.f32 	%f481, %f392, 0fA7C234C5, %f394;
	abs.f32 	%f84, %f82;
	setp.ltu.f32 	%p130, %f84, 0f47CE4780;
	mov.u32 	%r776, %r780;
	mov.f32 	%f480, %f481;
	@%p130 bra 	$L__BB2_138;
	setp.eq.f32 	%p131, %f84, 0f7F800000;
	@%p131 bra 	$L__BB2_137;
	mov.b32 	%r219, %f82;
	shl.b32 	%r623, %r219, 8;
	or.b32  	%r220, %r623, -2147483648;
	mov.b64 	%rd314, 0;
	mov.b32 	%r773, 0;
$L__BB2_133:
	.pragma "nounroll";
	mul.wide.u32 	%rd250, %r773, 4;
	mov.u64 	%rd251, __cudart_i2opi_f;
	add.s64 	%rd252, %rd251, %rd250;
	ld.global.nc.u32 	%r624, [%rd252];
	mad.wide.u32 	%rd253, %r624, %r220, %rd314;
	shr.u64 	%rd314, %rd253, 32;
	add.s64 	%rd254, %rd2, %rd250;
	st.local.u32 	[%rd254], %rd253;
	add.s32 	%r773, %r773, 1;
	setp.ne.s32 	%p132, %r773, 6;
	@%p132 bra 	$L__BB2_133;
	shr.u32 	%r625, %r219, 23;
	st.local.u32 	[%rd2+24], %rd314;
	and.b32  	%r223, %r625, 31;
	and.b32  	%r626, %r625, 224;
	add.s32 	%r627, %r626, -128;
	shr.u32 	%r628, %r627, 5;
	mul.wide.u32 	%rd255, %r628, 4;
	sub.s64 	%rd58, %rd2, %rd255;
	ld.local.u32 	%r774, [%rd58+24];
	ld.local.u32 	%r775, [%rd58+20];
	setp.eq.s32 	%p133, %r223, 0;
	@%p133 bra 	$L__BB2_136;
	shf.l.wrap.b32 	%r774, %r775, %r774, %r223;
	ld.local.u32 	%r629, [%rd58+16];
	shf.l.wrap.b32 	%r775, %r629, %r775, %r223;
$L__BB2_136:
	shr.u32 	%r630, %r774, 30;
	shf.l.wrap.b32 	%r631, %r775, %r774, 2;
	shl.b32 	%r632, %r775, 2;
	shr.u32 	%r633, %r631, 31;
	add.s32 	%r634, %r633, %r630;
	neg.s32 	%r635, %r634;
	setp.lt.s32 	%p134, %r219, 0;
	selp.b32 	%r776, %r635, %r634, %p134;
	xor.b32  	%r636, %r631, %r219;
	shr.s32 	%r637, %r631, 31;
	xor.b32  	%r638, %r637, %r631;
	xor.b32  	%r639, %r637, %r632;
	cvt.u64.u32 	%rd256, %r638;
	shl.b64 	%rd257, %rd256, 32;
	cvt.u64.u32 	%rd258, %r639;
	or.b64  	%rd259, %rd257, %rd258;
	cvt.rn.f64.s64 	%fd33, %rd259;
	mul.f64 	%fd34, %fd33, 0d3BF921FB54442D19;
	cvt.rn.f32.f64 	%f395, %fd34;
	neg.f32 	%f396, %f395;
	setp.lt.s32 	%p135, %r636, 0;
	selp.f32 	%f480, %f396, %f395, %p135;
	bra.uni 	$L__BB2_138;
$L__BB2_137:
	mov.f32 	%f397, 0f00000000;
	mul.rn.f32 	%f480, %f82, %f397;
	mov.b32 	%r776, 0;
$L__BB2_138:
	setp.ltu.f32 	%p136, %f84, 0f47CE4780;
	mul.rn.f32 	%f398, %f480, %f480;
	and.b32  	%r641, %r776, 1;
	setp.eq.b32 	%p137, %r641, 1;
	selp.f32 	%f399, 0f3F800000, %f480, %p137;
	fma.rn.f32 	%f400, %f398, %f399, 0f00000000;
	fma.rn.f32 	%f401, %f398, 0f37CBAC00, 0fBAB607ED;
	selp.f32 	%f402, %f401, 0fB94D4153, %p137;
	selp.f32 	%f403, 0f3D2AAABB, 0f3C0885E4, %p137;
	fma.rn.f32 	%f404, %f402, %f398, %f403;
	selp.f32 	%f405, 0fBEFFFFFF, 0fBE2AAAA8, %p137;
	fma.rn.f32 	%f406, %f404, %f398, %f405;
	fma.rn.f32 	%f407, %f406, %f400, %f399;
	and.b32  	%r642, %r776, 2;
	setp.eq.s32 	%p138, %r642, 0;
	mov.f32 	%f408, 0f00000000;
	sub.f32 	%f409, %f408, %f407;
	selp.f32 	%f88, %f407, %f409, %p138;
	@%p136 bra 	$L__BB2_146;
	setp.eq.f32 	%p139, %f84, 0f7F800000;
	@%p139 bra 	$L__BB2_145;
	mov.b32 	%r232, %f82;
	shl.b32 	%r644, %r232, 8;
	or.b32  	%r233, %r644, -2147483648;
	mov.b64 	%rd315, 0;
	mov.b32 	%r777, 0;
$L__BB2_141:
	.pragma "nounroll";
	mul.wide.u32 	%rd261, %r777, 4;
	mov.u64 	%rd262, __cudart_i2opi_f;
	add.s64 	%rd263, %rd262, %rd261;
	ld.global.nc.u32 	%r645, [%rd263];
	mad.wide.u32 	%rd264, %r645, %r233, %rd315;
	shr.u64 	%rd315, %rd264, 32;
	add.s64 	%rd265, %rd1, %rd261;
	st.local.u32 	[%rd265], %rd264;
	add.s32 	%r777, %r777, 1;
	setp.ne.s32 	%p140, %r777, 6;
	@%p140 bra 	$L__BB2_141;
	shr.u32 	%r646, %r232, 23;
	st.local.u32 	[%rd1+24], %rd315;
	and.b32  	%r236, %r646, 31;
	and.b32  	%r647, %r646, 224;
	add.s32 	%r648, %r647, -128;
	shr.u32 	%r649, %r648, 5;
	mul.wide.u32 	%rd266, %r649, 4;
	sub.s64 	%rd61, %rd1, %rd266;
	ld.local.u32 	%r778, [%rd61+24];
	ld.local.u32 	%r779, [%rd61+20];
	setp.eq.s32 	%p141, %r236, 0;
	@%p141 bra 	$L__BB2_144;
	shf.l.wrap.b32 	%r778, %r779, %r778, %r236;
	ld.local.u32 	%r650, [%rd61+16];
	shf.l.wrap.b32 	%r779, %r650, %r779, %r236;
$L__BB2_144:
	shr.u32 	%r651, %r778, 30;
	shf.l.wrap.b32 	%r652, %r779, %r778, 2;
	shl.b32 	%r653, %r779, 2;
	shr.u32 	%r654, %r652, 31;
	add.s32 	%r655, %r654, %r651;
	neg.s32 	%r656, %r655;
	setp.lt.s32 	%p142, %r232, 0;
	selp.b32 	%r780, %r656, %r655, %p142;
	xor.b32  	%r657, %r652, %r232;
	shr.s32 	%r658, %r652, 31;
	xor.b32  	%r659, %r658, %r652;
	xor.b32  	%r660, %r658, %r653;
	cvt.u64.u32 	%rd267, %r659;
	shl.b64 	%rd268, %rd267, 32;
	cvt.u64.u32 	%rd269, %r660;
	or.b64  	%rd270, %rd268, %rd269;
	cvt.rn.f64.s64 	%fd35, %rd270;
	mul.f64 	%fd36, %fd35, 0d3BF921FB54442D19;
	cvt.rn.f32.f64 	%f410, %fd36;
	neg.f32 	%f411, %f410;
	setp.lt.s32 	%p143, %r657, 0;
	selp.f32 	%f481, %f411, %f410, %p143;
	bra.uni 	$L__BB2_146;
$L__BB2_145:
	mov.f32 	%f412, 0f00000000;
	mul.rn.f32 	%f481, %f82, %f412;
	mov.b32 	%r780, 0;
$L__BB2_146:
	add.s32 	%r662, %r780, 1;
	mul.rn.f32 	%f413, %f481, %f481;
	and.b32  	%r663, %r780, 1;
	setp.eq.b32 	%p144, %r663, 1;
	selp.f32 	%f414, %f481, 0f3F800000, %p144;
	fma.rn.f32 	%f415, %f413, %f414, 0f00000000;
	fma.rn.f32 	%f416, %f413, 0f37CBAC00, 0fBAB607ED;
	selp.f32 	%f417, 0fB94D4153, %f416, %p144;
	selp.f32 	%f418, 0f3C0885E4, 0f3D2AAABB, %p144;
	fma.rn.f32 	%f419, %f417, %f413, %f418;
	selp.f32 	%f420, 0fBE2AAAA8, 0fBEFFFFFF, %p144;
	fma.rn.f32 	%f421, %f419, %f413, %f420;
	fma.rn.f32 	%f422, %f421, %f415, %f414;
	and.b32  	%r664, %r662, 2;
	setp.eq.s32 	%p145, %r664, 0;
	mov.f32 	%f423, 0f00000000;
	sub.f32 	%f424, %f423, %f422;
	selp.f32 	%f425, %f422, %f424, %p145;
	mul.f32 	%f426, %f425, 0f3FC00000;
	fma.rn.f32 	%f92, %f88, 0f40000000, %f426;
	mul.f32 	%f427, %f92, 0f3F22F983;
	cvt.rni.s32.f32 	%r788, %f427;
	cvt.rn.f32.s32 	%f428, %r788;
	fma.rn.f32 	%f429, %f428, 0fBFC90FDA, %f92;
	fma.rn.f32 	%f430, %f428, 0fB3A22168, %f429;
	fma.rn.f32 	%f483, %f428, 0fA7C234C5, %f430;
	abs.f32 	%f94, %f92;
	setp.ltu.f32 	%p146, %f94, 0f47CE4780;
	mov.u32 	%r784, %r788;
	mov.f32 	%f482, %f483;
	@%p146 bra 	$L__BB2_154;
	setp.eq.f32 	%p147, %f94, 0f7F800000;
	@%p147 bra 	$L__BB2_153;
	mov.b32 	%r246, %f92;
	shl.b32 	%r666, %r246, 8;
	or.b32  	%r247, %r666, -2147483648;
	mov.b64 	%rd316, 0;
	mov.b32 	%r781, 0;
$L__BB2_149:
	.pragma "nounroll";
	mul.wide.u32 	%rd272, %r781, 4;
	mov.u64 	%rd273, __cudart_i2opi_f;
	add.s64 	%rd274, %rd273, %rd272;
	ld.global.nc.u32 	%r667, [%rd274];
	mad.wide.u32 	%rd275, %r667, %r247, %rd316;
	shr.u64 	%rd316, %rd275, 32;
	add.s64 	%rd276, %rd2, %rd272;
	st.local.u32 	[%rd276], %rd275;
	add.s32 	%r781, %r781, 1;
	setp.ne.s32 	%p148, %r781, 6;
	@%p148 bra 	$L__BB2_149;
	shr.u32 	%r668, %r246, 23;
	st.local.u32 	[%rd2+24], %rd316;
	and.b32  	%r250, %r668, 31;
	and.b32  	%r669, %r668, 224;
	add.s32 	%r670, %r669, -128;
	shr.u32 	%r671, %r670, 5;
	mul.wide.u32 	%rd277, %r671, 4;
	sub.s64 	%rd64, %rd2, %rd277;
	ld.local.u32 	%r782, [%rd64+24];
	ld.local.u32 	%r783, [%rd64+20];
	setp.eq.s32 	%p149, %r250, 0;
	@%p149 bra 	$L__BB2_152;
	shf.l.wrap.b32 	%r782, %r783, %r782, %r250;
	ld.local.u32 	%r672, [%rd64+16];
	shf.l.wrap.b32 	%r783, %r672, %r783, %r250;
$L__BB2_152:
	shr.u32 	%r673, %r782, 30;
	shf.l.wrap.b32 	%r674, %r783, %r782, 2;
	shl.b32 	%r675, %r783, 2;
	shr.u32 	%r676, %r674, 31;
	add.s32 	%r677, %r676, %r673;
	neg.s32 	%r678, %r677;
	setp.lt.s32 	%p150, %r246, 0;
	selp.b32 	%r784, %r678, %r677, %p150;
	xor.b32  	%r679, %r674, %r246;
	shr.s32 	%r680, %r674, 31;
	xor.b32  	%r681, %r680, %r674;
	xor.b32  	%r682, %r680, %r675;
	cvt.u64.u32 	%rd278, %r681;
	shl.b64 	%rd279, %rd278, 32;
	cvt.u64.u32 	%rd280, %r682;
	or.b64  	%rd281, %rd279, %rd280;
	cvt.rn.f64.s64 	%fd37, %rd281;
	mul.f64 	%fd38, %fd37, 0d3BF921FB54442D19;
	cvt.rn.f32.f64 	%f431, %fd38;
	neg.f32 	%f432, %f431;
	setp.lt.s32 	%p151, %r679, 0;
	selp.f32 	%f482, %f432, %f431, %p151;
	bra.uni 	$L__BB2_154;
$L__BB2_153:
	mov.f32 	%f433, 0f00000000;
	mul.rn.f32 	%f482, %f92, %f433;
	mov.b32 	%r784, 0;
$L__BB2_154:
	setp.ltu.f32 	%p152, %f94, 0f47CE4780;
	mul.rn.f32 	%f434, %f482, %f482;
	and.b32  	%r684, %r784, 1;
	setp.eq.b32 	%p153, %r684, 1;
	selp.f32 	%f435, 0f3F800000, %f482, %p153;
	fma.rn.f32 	%f436, %f434, %f435, 0f00000000;
	fma.rn.f32 	%f437, %f434, 0f37CBAC00, 0fBAB607ED;
	selp.f32 	%f438, %f437, 0fB94D4153, %p153;
	selp.f32 	%f439, 0f3D2AAABB, 0f3C0885E4, %p153;
	fma.rn.f32 	%f440, %f438, %f434, %f439;
	selp.f32 	%f441, 0fBEFFFFFF, 0fBE2AAAA8, %p153;
	fma.rn.f32 	%f442, %f440, %f434, %f441;
	fma.rn.f32 	%f443, %f442, %f436, %f435;
	and.b32  	%r685, %r784, 2;
	setp.eq.s32 	%p154, %r685, 0;
	mov.f32 	%f444, 0f00000000;
	sub.f32 	%f445, %f444, %f443;
	selp.f32 	%f98, %f443, %f445, %p154;
	@%p152 bra 	$L__BB2_162;
	setp.eq.f32 	%p155, %f94, 0f7F800000;
	@%p155 bra 	$L__BB2_161;
	mov.b32 	%r259, %f92;
	shl.b32 	%r687, %r259, 8;
	or.b32  	%r260, %r687, -2147483648;
	mov.b64 	%rd317, 0;
	mov.b32 	%r785, 0;
$L__BB2_157:
	.pragma "nounroll";
	mul.wide.u32 	%rd283, %r785, 4;
	add.s64 	%rd285, %rd284, %rd283;
	ld.global.nc.u32 	%r688, [%rd285];
	mad.wide.u32 	%rd286, %r688, %r260, %rd317;
	shr.u64 	%rd317, %rd286, 32;
	add.s64 	%rd287, %rd1, %rd283;
	st.local.u32 	[%rd287], %rd286;
	add.s32 	%r785, %r785, 1;
	setp.ne.s32 	%p156, %r785, 6;
	@%p156 bra 	$L__BB2_157;
	shr.u32 	%r689, %r259, 23;
	st.local.u32 	[%rd1+24], %rd317;
	and.b32  	%r263, %r689, 31;
	and.b32  	%r690, %r689, 224;
	add.s32 	%r691, %r690, -128;
	shr.u32 	%r692, %r691, 5;
	mul.wide.u32 	%rd288, %r692, 4;
	sub.s64 	%rd67, %rd1, %rd288;
	ld.local.u32 	%r786, [%rd67+24];
	ld.local.u32 	%r787, [%rd67+20];
	setp.eq.s32 	%p157, %r263, 0;
	@%p157 bra 	$L__BB2_160;
	shf.l.wrap.b32 	%r786, %r787, %r786, %r263;
	ld.local.u32 	%r693, [%rd67+16];
	shf.l.wrap.b32 	%r787, %r693, %r787, %r263;
$L__BB2_160:
	shr.u32 	%r694, %r786, 30;
	shf.l.wrap.b32 	%r695, %r787, %r786, 2;
	shl.b32 	%r696, %r787, 2;
	shr.u32 	%r697, %r695, 31;
	add.s32 	%r698, %r697, %r694;
	neg.s32 	%r699, %r698;
	setp.lt.s32 	%p158, %r259, 0;
	selp.b32 	%r788, %r699, %r698, %p158;
	xor.b32  	%r700, %r695, %r259;
	shr.s32 	%r701, %r695, 31;
	xor.b32  	%r702, %r701, %r695;
	xor.b32  	%r703, %r701, %r696;
	cvt.u64.u32 	%rd289, %r702;
	shl.b64 	%rd290, %rd289, 32;
	cvt.u64.u32 	%rd291, %r703;
	or.b64  	%rd292, %rd290, %rd291;
	cvt.rn.f64.s64 	%fd39, %rd292;
	mul.f64 	%fd40, %fd39, 0d3BF921FB54442D19;
	cvt.rn.f32.f64 	%f446, %fd40;
	neg.f32 	%f447, %f446;
	setp.lt.s32 	%p159, %r700, 0;
	selp.f32 	%f483, %f447, %f446, %p159;
	bra.uni 	$L__BB2_162;
$L__BB2_161:
	mov.f32 	%f448, 0f00000000;
	mul.rn.f32 	%f483, %f92, %f448;
	mov.b32 	%r788, 0;
$L__BB2_162:
	add.s32 	%r705, %r788, 1;
	mul.rn.f32 	%f449, %f483, %f483;
	and.b32  	%r706, %r788, 1;
	setp.eq.b32 	%p160, %r706, 1;
	selp.f32 	%f450, %f483, 0f3F800000, %p160;
	fma.rn.f32 	%f451, %f449, %f450, 0f00000000;
	fma.rn.f32 	%f452, %f449, 0f37CBAC00, 0fBAB607ED;
	selp.f32 	%f453, 0fB94D4153, %f452, %p160;
	selp.f32 	%f454, 0f3C0885E4, 0f3D2AAABB, %p160;
	fma.rn.f32 	%f455, %f453, %f449, %f454;
	selp.f32 	%f456, 0fBE2AAAA8, 0fBEFFFFFF, %p160;
	fma.rn.f32 	%f457, %f455, %f449, %f456;
	fma.rn.f32 	%f458, %f457, %f451, %f450;
	and.b32  	%r707, %r705, 2;
	setp.eq.s32 	%p161, %r707, 0;
	mov.f32 	%f459, 0f00000000;
	sub.f32 	%f460, %f459, %f458;
	selp.f32 	%f461, %f458, %f460, %p161;
	mul.f32 	%f462, %f461, 0f3FC00000;
	fma.rn.f32 	%f463, %f98, 0f40000000, %f462;
	add.s32 	%r708, %r708, 10;
	setp.ne.s32 	%p162, %r708, 100;
	@%p162 bra 	$L__BB2_2;
	cvta.to.global.u64 	%rd293, %rd69;
	add.s64 	%rd295, %rd293, %rd74;
	st.global.f32 	[%rd295], %f463;
$L__BB2_164:
	ret;

}
	// .globl	_Z16scaledCopyKernelP6float4S0_m
.visible .entry _Z16scaledCopyKernelP6float4S0_m(
	.param .u64 .ptr .align 1 _Z16scaledCopyKernelP6float4S0_m_param_0,
	.param .u64 .ptr .align 1 _Z16scaledCopyKernelP6float4S0_m_param_1,
	.param .u64 _Z16scaledCopyKernelP6float4S0_m_param_2
)
{
	.reg .pred 	%p<2>;
	.reg .b32 	%r<5>;
	.reg .b32 	%f<5>;
	.reg .b64 	%rd<10>;

	ld.param.u64 	%rd2, [_Z16scaledCopyKernelP6float4S0_m_param_0];
	ld.param.u64 	%rd3, [_Z16scaledCopyKernelP6float4S0_m_param_1];
	ld.param.u64 	%rd4, [_Z16scaledCopyKernelP6float4S0_m_param_2];
	mov.u32 	%r1, %ctaid.x;
	mov.u32 	%r2, %ntid.x;
	mov.u32 	%r3, %tid.x;
	mad.lo.s32 	%r4, %r1, %r2, %r3;
	cvt.u64.u32 	%rd1, %r4;
	setp.le.u64 	%p1, %rd4, %rd1;
	@%p1 bra 	$L__BB3_2;
	cvta.to.global.u64 	%rd5, %rd2;
	cvta.to.global.u64 	%rd6, %rd3;
	shl.b64 	%rd7, %rd1, 4;
	add.s64 	%rd8, %rd5, %rd7;
	ld.global.nc.v4.f32 	{%f1, %f2, %f3, %f4}, [%rd8];
	add.s64 	%rd9, %rd6, %rd7;
	st.global.v4.f32 	[%rd9], {%f1, %f2, %f3, %f4};
$L__BB3_2:
	ret;

}


// ===== COMPILED SASS (sm_100) =====

	.target	sm_100

	.elftype	@"ET_EXEC"


//--------------------- .note.nv.tkinfo           --------------------------
	.section	.note.nv.tkinfo,"",@"SHT_NOTE"
	.sectionflags	@"SHF_NOTE_NV_TKINFO"
	.tkinfo
        /*0018*/ 	.word	0x00000002
        /*0030*/ 	.string	""
        /*0030*/ 	.string	"ptxas"
        /*0030*/ 	.string	"Cuda compilation tools, release 13.0, V13.0.88"
        /*0030*/ 	.string	"Build cuda_13.0.r13.0/compiler.36424714_0"
        /*0030*/ 	.string	"-arch sm_100 -m 64 "



//--------------------- .note.nv.cuinfo           --------------------------
	.section	.note.nv.cuinfo,"",@"SHT_NOTE"
	.sectionflags	@"SHF_NOTE_NV_CUINFO"
        /*0018*/ 	.short	0x0002
        /*001a*/ 	.short	0x0064
        /*001c*/ 	.short	0x0082
	.zero		2


//--------------------- .nv.info                  --------------------------
	.section	.nv.info,"",@"SHT_CUDA_INFO"
	.align	4


	//----- nvinfo : EIATTR_REGCOUNT
	.align		4
        /*0000*/ 	.byte	0x04, 0x2f
        /*0002*/ 	.short	(.L_2 - .L_1)
	.align		4
.L_1:
        /*0004*/ 	.word	index@(_Z10copyKernelPfS_m)
        /*0008*/ 	.word	0x00000008


	//----- nvinfo : EIATTR_FRAME_SIZE
	.align		4
.L_2:
        /*000c*/ 	.byte	0x04, 0x11
        /*000e*/ 	.short	(.L_4 - .L_3)
	.align		4
.L_3:
        /*0010*/ 	.word	index@(_Z10copyKernelPfS_m)
        /*0014*/ 	.word	0x00000000


	//----- nvinfo : EIATTR_REGCOUNT
	.align		4
.L_4:
        /*0018*/ 	.byte	0x04, 0x2f
        /*001a*/ 	.short	(.L_6 - .L_5)
	.align		4
.L_5:
        /*001c*/ 	.word	index@(_Z15vectorAddKernelPfS_S_m)
        /*0020*/ 	.word	0x0000000c


	//----- nvinfo : EIATTR_FRAME_SIZE
	.align		4
.L_6:
        /*0024*/ 	.byte	0x04, 0x11
        /*0026*/ 	.short	(.L_8 - .L_7)
	.align		4
.L_7:
        /*0028*/ 	.word	index@(_Z15vectorAddKernelPfS_S_m)
        /*002c*/ 	.word	0x00000000


	//----- nvinfo : EIATTR_REGCOUNT
	.align		4
.L_8:
        /*0030*/ 	.byte	0x04, 0x2f
        /*0032*/ 	.short	(.L_10 - .L_9)
	.align		4
.L_9:
        /*0034*/ 	.word	index@(_Z18computeHeavyKernelPfS_m)
        /*0038*/ 	.word	0x0000001e


	//----- nvinfo : EIATTR_FRAME_SIZE
	.align		4
.L_10:
        /*003c*/ 	.byte	0x04, 0x11
        /*003e*/ 	.short	(.L_12 - .L_11)
	.align		4
.L_11:
        /*0040*/ 	.word	index@(_Z18computeHeavyKernelPfS_m)
        /*0044*/ 	.word	0x00000000


	//----- nvinfo : EIATTR_REGCOUNT
	.align		4
.L_12:
        /*0048*/ 	.byte	0x04, 0x2f
        /*004a*/ 	.short	(.L_14 - .L_13)
	.align		4
.L_13:
        /*004c*/ 	.word	index@(_Z16scaledCopyKernelP6float4S0_m)
        /*0050*/ 	.word	0x0000000e


	//----- nvinfo : EIATTR_FRAME_SIZE
	.align		4
.L_14:
        /*0054*/ 	.byte	0x04, 0x11
        /*0056*/ 	.short	(.L_16 - .L_15)
	.align		4
.L_15:
        /*0058*/ 	.word	index@(_Z16scaledCopyKernelP6float4S0_m)
        /*005c*/ 	.word	0x00000000


	//----- nvinfo : EIATTR_MIN_STACK_SIZE
	.align		4
.L_16:
        /*0060*/ 	.byte	0x04, 0x12
        /*0062*/ 	.short	(.L_18 - .L_17)
	.align		4
.L_17:
        /*0064*/ 	.word	index@(_Z16scaledCopyKernelP6float4S0_m)
        /*0068*/ 	.word	0x00000000


	//----- nvinfo : EIATTR_MIN_STACK_SIZE
	.align		4
.L_18:
        /*006c*/ 	.byte	0x04, 0x12
        /*006e*/ 	.short	(.L_20 - .L_19)
	.align		4
.L_19:
        /*0070*/ 	.word	index@(_Z18computeHeavyKernelPfS_m)
        /*0074*/ 	.word	0x00000000


	//----- nvinfo : EIATTR_MIN_STACK_SIZE
	.align		4
.L_20:
        /*0078*/ 	.byte	0x04, 0x12
        /*007a*/ 	.short	(.L_22 - .L_21)
	.align		4
.L_21:
        /*007c*/ 	.word	index@(_Z15vectorAddKernelPfS_S_m)
        /*0080*/ 	.word	0x00000000


	//----- nvinfo : EIATTR_MIN_STACK_SIZE
	.align		4
.L_22:
        /*0084*/ 	.byte	0x04, 0x12
        /*0086*/ 	.short	(.L_24 - .L_23)
	.align		4
.L_23:
        /*0088*/ 	.word	index@(_Z10copyKernelPfS_m)
        /*008c*/ 	.word	0x00000000
.L_24:


//--------------------- .nv.compat                --------------------------
	.section	.nv.compat,"",@"SHT_CUDA_COMPAT_INFO"
	.align	4
        /*0000*/ 	.byte	0x02, 0x09, 0x00, 0x00, 0x02, 0x02, 0x01, 0x00, 0x02, 0x05, 0x05, 0x00, 0x03, 0x07, 0x01, 0x01
        /*0010*/ 	.byte	0x02, 0x03, 0x00, 0x00, 0x02, 0x06, 0x01, 0x00, 0x04, 0x0b, 0x08, 0x00, 0x01, 0x00, 0x00, 0x00
        /*0020*/ 	.byte	0x00, 0x00, 0x00, 0x00


//--------------------- .nv.info._Z16scaledCopyKernelP6float4S0_m --------------------------
	.section	.nv.info._Z16scaledCopyKernelP6float4S0_m,"",@"SHT_CUDA_INFO"
	.sectionflags	@""
	.align	4


	//----- nvinfo : EIATTR_CUDA_API_VERSION
	.align		4
        /*0000*/ 	.byte	0x04, 0x37
        /*0002*/ 	.short	(.L_26 - .L_25)
.L_25:
        /*0004*/ 	.word	0x00000082


	//----- nvinfo : EIATTR_KPARAM_INFO
	.align		4
.L_26:
        /*0008*/ 	.byte	0x04, 0x17
        /*000a*/ 	.short	(.L_28 - .L_27)
.L_27:
        /*000c*/ 	.word	0x00000000
        /*0010*/ 	.short	0x0002
        /*0012*/ 	.short	0x0010
        /*0014*/ 	.byte	0x00, 0xf0, 0x21, 0x00


	//----- nvinfo : EIATTR_KPARAM_INFO
	.align		4
.L_28:
        /*0018*/ 	.byte	0x04, 0x17
        /*001a*/ 	.short	(.L_30 - .L_29)
.L_29:
        /*001c*/ 	.word	0x00000000
        /*0020*/ 	.short	0x0001
        /*0022*/ 	.short	0x0008
        /*0024*/ 	.byte	0x00, 0xf5, 0x21, 0x00


	//----- nvinfo : EIATTR_KPARAM_INFO
	.align		4
.L_30:
        /*0028*/ 	.byte	0x04, 0x17
        /*002a*/ 	.short	(.L_32 - .L_31)
.L_31:
        /*002c*/ 	.word	0x00000000
        /*0030*/ 	.short	0x0000
        /*0032*/ 	.short	0x0000
        /*0034*/ 	.byte	0x00, 0xf5, 0x21, 0x00


	//----- nvinfo : EIATTR_SPARSE_MMA_MASK
	.align		4
.L_32:
        /*0038*/ 	.byte	0x03, 0x50
        /*003a*/ 	.short	0x0000


	//----- nvinfo : EIATTR_MAXREG_COUNT
	.align		4
        /*003c*/ 	.byte	0x03, 0x1b
        /*003e*/ 	.short	0x00ff


	//----- nvinfo : EIATTR_MERCURY_ISA_VERSION
	.align		4
        /*0040*/ 	.byte	0x03, 0x5f
        /*0042*/ 	.short	0x0101


	//----- nvinfo : EIATTR_VRC_CTA_INIT_COUNT
	.align		4
        /*0044*/ 	.byte	0x02, 0x4a
	.zero		1
	.zero		1


	//----- nvinfo : EIATTR_EXIT_INSTR_OFFSETS
	.align		4
        /*0048*/ 	.byte	0x04, 0x1c
        /*004a*/ 	.short	(.L_34 - .L_33)


	//   ....[0]....
.L_33:
        /*004c*/ 	.word	0x00000080


	//   ....[1]....
        /*0050*/ 	.word	0x00000130


	//----- nvinfo : EIATTR_CBANK_PARAM_SIZE
	.align		4
.L_34:
        /*0054*/ 	.byte	0x03, 0x19
        /*0056*/ 	.short	0x0018


	//----- nvinfo : EIATTR_PARAM_CBANK
	.align		4
        /*0058*/ 	.byte	0x04, 0x0a
        /*005a*/ 	.short	(.L_36 - .L_35)
	.align		4
.L_35:
        /*005c*/ 	.word	index@(.nv.constant0._Z16scaledCopyKernelP6float4S0_m)
        /*0060*/ 	.short	0x0380
        /*0062*/ 	.short	0x0018


	//----- nvinfo : EIATTR_SW_WAR
	.align		4
.L_36:
        /*0064*/ 	.byte	0x04, 0x36
        /*0066*/ 	.short	(.L_38 - .L_37)
.L_37:
        /*0068*/ 	.word	0x00000008
.L_38:


//--------------------- .nv.info._Z18computeHeavyKernelPfS_m --------------------------
	.section	.nv.info._Z18computeHeavyKernelPfS_m,"",@"SHT_CUDA_INFO"
	.sectionflags	@""
	.align	4


	//----- nvinfo : EIATTR_CUDA_API_VERSION
	.align		4
        /*0000*/ 	.byte	0x04, 0x37
        /*0002*/ 	.short	(.L_40 - .L_39)
.L_39:
        /*0004*/ 	.word	0x00000082


	//----- nvinfo : EIATTR_KPARAM_INFO
	.align		4
.L_40:
        /*0008*/ 	.byte	0x04, 0x17
        /*000a*/ 	.short	(.L_42 - .L_41)
.L_41:
        /*000c*/ 	.word	0x00000000
        /*0010*/ 	.short	0x0002
        /*0012*/ 	.short	0x0010
        /*0014*/ 	.byte	0x00, 0xf0, 0x21, 0x00


	//----- nvinfo : EIATTR_KPARAM_INFO
	.align		4
.L_42:
        /*0018*/ 	.byte	0x04, 0x17
        /*001a*/ 	.short	(.L_44 - .L_43)
.L_43:
        /*001c*/ 	.word	0x00000000
        /*0020*/ 	.short	0x0001
        /*0022*/ 	.short	0x0008
        /*0024*/ 	.byte	0x00, 0xf5, 0x21, 0x00


	//----- nvinfo : EIATTR_KPARAM_INFO
	.align		4
.L_44:
        /*0028*/ 	.byte	0x04, 0x17
        /*002a*/ 	.short	(.L_46 - .L_45)
.L_45:
        /*002c*/ 	.word	0x00000000
        /*0030*/ 	.short	0x0000
        /*0032*/ 	.short	0x0000
        /*0034*/ 	.byte	0x00, 0xf5, 0x21, 0x00


	//----- nvinfo : EIATTR_SPARSE_MMA_MASK
	.align		4
.L_46:
        /*0038*/ 	.byte	0x03, 0x50
        /*003a*/ 	.short	0x0000


	//----- nvinfo : EIATTR_MAXREG_COUNT
	.align		4
        /*003c*/ 	.byte	0x03, 0x1b
        /*003e*/ 	.short	0x00ff


	//----- nvinfo : EIATTR_MERCURY_ISA_VERSION
	.align		4
        /*0040*/ 	.byte	0x03, 0x5f
        /*0042*/ 	.short	0x0101


	//----- nvinfo : EIATTR_VRC_CTA_INIT_COUNT
	.align		4
        /*0044*/ 	.byte	0x02, 0x4a
	.zero		1
	.zero		1


	//----- nvinfo : EIATTR_EXIT_INSTR_OFFSETS
	.align		4
        /*0048*/ 	.byte	0x04, 0x1c
        /*004a*/ 	.short	(.L_48 - .L_47)


	//   ....[0]....
.L_47:
        /*004c*/ 	.word	0x00000080


	//   ....[1]....
        /*0050*/ 	.word	0x00009240


	//----- nvinfo : EIATTR_CRS_STACK_SIZE
	.align		4
.L_48:
        /*0054*/ 	.byte	0x04, 0x1e
        /*0056*/ 	.short	(.L_50 - .L_49)
.L_49:
        /*0058*/ 	.word	0x00000000


	//----- nvinfo : EIATTR_CBANK_PARAM_SIZE
	.align		4
.L_50:
        /*005c*/ 	.byte	0x03, 0x19
        /*005e*/ 	.short	0x0018


	//----- nvinfo : EIATTR_PARAM_CBANK
	.align		4
        /*0060*/ 	.byte	0x04, 0x0a
        /*0062*/ 	.short	(.L_52 - .L_51)
	.align		4
.L_51:
        /*0064*/ 	.word	index@(.nv.constant0._Z18computeHeavyKernelPfS_m)
        /*0068*/ 	.short	0x0380
        /*006a*/ 	.short	0x0018


	//----- nvinfo : EIATTR_SW_WAR
	.align		4
.L_52:
        /*006c*/ 	.byte	0x04, 0x36
        /*006e*/ 	.short	(.L_54 - .L_53)
.L_53:
        /*0070*/ 	.word	0x00000008
.L_54:


//--------------------- .nv.info._Z15vectorAddKernelPfS_S_m --------------------------
	.section	.nv.info._Z15vectorAddKernelPfS_S_m,"",@"SHT_CUDA_INFO"
	.sectionflags	@""
	.align	4


	//----- nvinfo : EIATTR_CUDA_API_VERSION
	.align		4
        /*0000*/ 	.byte	0x04, 0x37
        /*0002*/ 	.short	(.L_56 - .L_55)
.L_55:
        /*0004*/ 	.word	0x00000082


	//----- nvinfo : EIATTR_KPARAM_INFO
	.align		4
.L_56:
        /*0008*/ 	.byte	0x04, 0x17
        /*000a*/ 	.short	(.L_58 - .L_57)
.L_57:
        /*000c*/ 	.word	0x00000000
        /*0010*/ 	.short	0x0003
        /*0012*/ 	.short	0x0018
        /*0014*/ 	.byte	0x00, 0xf0, 0x21, 0x00


	//----- nvinfo : EIATTR_KPARAM_INFO
	.align		4
.L_58:
        /*0018*/ 	.byte	0x04, 0x17
        /*001a*/ 	.short	(.L_60 - .L_59)
.L_59:
        /*001c*/ 	.word	0x00000000
        /*0020*/ 	.short	0x0002
        /*0022*/ 	.short	0x0010
        /*0024*/ 	.byte	0x00, 0xf5, 0x21, 0x00


	//----- nvinfo : EIATTR_KPARAM_INFO
	.align		4
.L_60:
        /*0028*/ 	.byte	0x04, 0x17
        /*002a*/ 	.short	(.L_62 - .L_61)
.L_61:
        /*002c*/ 	.word	0x00000000
        /*0030*/ 	.short	0x0001
        /*0032*/ 	.short	0x0008
        /*0034*/ 	.byte	0x00, 0xf5, 0x21, 0x00


	//----- nvinfo : EIATTR_KPARAM_INFO
	.align		4
.L_62:
        /*0038*/ 	.byte	0x04, 0x17
        /*003a*/ 	.short	(.L_64 - .L_63)
.L_63:
        /*003c*/ 	.word	0x00000000
        /*0040*/ 	.short	0x0000
        /*0042*/ 	.short	0x0000
        /*0044*/ 	.byte	0x00, 0xf5, 0x21, 0x00


	//----- nvinfo : EIATTR_SPARSE_MMA_MASK
	.align		4
.L_64:
        /*0048*/ 	.byte	0x03, 0x50
        /*004a*/ 	.short	0x0000


	//----- nvinfo : EIATTR_MAXREG_COUNT
	.align		4
        /*004c*/ 	.byte	0x03, 0x1b
        /*004e*/ 	.short	0x00ff


	//----- nvinfo : EIATTR_MERCURY_ISA_VERSION
	.align		4
        /*0050*/ 	.byte	0x03, 0x5f
        /*0052*/ 	.short	0x0101


	//----- nvinfo : EIATTR_VRC_CTA_INIT_COUNT
	.align		4
        /*0054*/ 	.byte	0x02, 0x4a
	.zero		1
	.zero		1


	//----- nvinfo : EIATTR_EXIT_INSTR_OFFSETS
	.align		4
        /*0058*/ 	.byte	0x04, 0x1c
        /*005a*/ 	.short	(.L_66 - .L_65)


	//   ....[0]....
.L_65:
        /*005c*/ 	.word	0x00000080


	//   ....[1]....
        /*0060*/ 	.word	0x00000180


	//----- nvinfo : EIATTR_CBANK_PARAM_SIZE
	.align		4
.L_66:
        /*0064*/ 	.byte	0x03, 0x19
        /*0066*/ 	.short	0x0020


	//----- nvinfo : EIATTR_PARAM_CBANK
	.align		4
        /*0068*/ 	.byte	0x04, 0x0a
        /*006a*/ 	.short	(.L_68 - .L_67)
	.align		4
.L_67:
        /*006c*/ 	.word	index@(.nv.constant0._Z15vectorAddKernelPfS_S_m)
        /*0070*/ 	.short	0x0380
        /*0072*/ 	.short	0x0020


	//----- nvinfo : EIATTR_SW_WAR
	.align		4
.L_68:
        /*0074*/ 	.byte	0x04, 0x36
        /*0076*/ 	.short	(.L_70 - .L_69)
.L_69:
        /*0078*/ 	.word	0x00000008
.L_70:


//--------------------- .nv.info._Z10copyKernelPfS_m --------------------------
	.section	.nv.info._Z10copyKernelPfS_m,"",@"SHT_CUDA_INFO"
	.sectionflags	@""
	.align	4


	//----- nvinfo : EIATTR_CUDA_API_VERSION
	.align		4
        /*0000*/ 	.byte	0x04, 0x37
        /*0002*/ 	.short	(.L_72 - .L_71)
.L_71:
        /*0004*/ 	.word	0x00000082


	//----- nvinfo : EIATTR_KPARAM_INFO
	.align		4
.L_72:
        /*0008*/ 	.byte	0x04, 0x17
        /*000a*/ 	.short	(.L_74 - .L_73)
.L_73:
        /*000c*/ 	.word	0x00000000
        /*0010*/ 	.short	0x0002
        /*0012*/ 	.short	0x0010
        /*0014*/ 	.byte	0x00, 0xf0, 0x21, 0x00


	//----- nvinfo : EIATTR_KPARAM_INFO
	.align		4
.L_74:
        /*0018*/ 	.byte	0x04, 0x17
        /*001a*/ 	.short	(.L_76 - .L_75)
.L_75:
        /*001c*/ 	.word	0x00000000
        /*0020*/ 	.short	0x0001
        /*0022*/ 	.short	0x0008
        /*0024*/ 	.byte	0x00, 0xf5, 0x21, 0x00


	//----- nvinfo : EIATTR_KPARAM_INFO
	.align		4
.L_76:
        /*0028*/ 	.byte	0x04, 0x17
        /*002a*/ 	.short	(.L_78 - .L_77)
.L_77:
        /*002c*/ 	.word	0x00000000
        /*0030*/ 	.short	0x0000
        /*0032*/ 	.short	0x0000
        /*0034*/ 	.byte	0x00, 0xf5, 0x21, 0x00


	//----- nvinfo : EIATTR_SPARSE_MMA_MASK
	.align		4
.L_78:
        /*0038*/ 	.byte	0x03, 0x50
        /*003a*/ 	.short	0x0000


	//----- nvinfo : EIATTR_MAXREG_COUNT
	.align		4
        /*003c*/ 	.byte	0x03, 0x1b
        /*003e*/ 	.short	0x00ff


	//----- nvinfo : EIATTR_MERCURY_ISA_VERSION
	.align		4
        /*0040*/ 	.byte	0x03, 0x5f
        /*0042*/ 	.short	0x0101


	//----- nvinfo : EIATTR_VRC_CTA_INIT_COUNT
	.align		4
        /*0044*/ 	.byte	0x02, 0x4a
	.zero		1
	.zero		1


	//----- nvinfo : EIATTR_EXIT_INSTR_OFFSETS
	.align		4
        /*0048*/ 	.byte	0x04, 0x1c
        /*004a*/ 	.short	(.L_80 - .L_79)


	//   ....[0]....
.L_79:
        /*004c*/ 	.word	0x00000080


	//   ....[1]....
        /*0050*/ 	.word	0x00000130


	//----- nvinfo : EIATTR_CBANK_PARAM_SIZE
	.align		4
.L_80:
        /*0054*/ 	.byte	0x03, 0x19
        /*0056*/ 	.short	0x0018


	//----- nvinfo : EIATTR_PARAM_CBANK
	.align		4
        /*0058*/ 	.byte	0x04, 0x0a
        /*005a*/ 	.short	(.L_82 - .L_81)
	.align		4
.L_81:
        /*005c*/ 	.word	index@(.nv.constant0._Z10copyKernelPfS_m)
        /*0060*/ 	.short	0x0380
        /*0062*/ 	.short	0x0018


	//----- nvinfo : EIATTR_SW_WAR
	.align		4
.L_82:
        /*0064*/ 	.byte	0x04, 0x36
        /*0066*/ 	.short	(.L_84 - .L_83)
.L_83:
        /*0068*/ 	.word	0x00000008
.L_84:


//--------------------- .nv.callgraph             --------------------------
	.section	.nv.callgraph,"",@"SHT_CUDA_CALLGRAPH"
	.align	4
	.sectionentsize	8
	.align		4
        /*0000*/ 	.word	0x00000000
	.align		4
        /*0004*/ 	.word	0xffffffff
	.align		4
        /*0008*/ 	.word	0x00000000
	.align		4
        /*000c*/ 	.word	0xfffffffe
	.align		4
        /*0010*/ 	.word	0x00000000
	.align		4
        /*0014*/ 	.word	0xfffffffd
	.align		4
        /*0018*/ 	.word	0x00000000
	.align		4
        /*001c*/ 	.word	0xfffffffc


//--------------------- .nv.constant4             --------------------------
	.section	.nv.constant4,"a",@progbits
	.align	8
	.align		8
.nv.constant4:
        /*0000*/ 	.dword	__cudart_i2opi_f


//--------------------- .text._Z16scaledCopyKernelP6float4S0_m --------------------------
	.section	.text._Z16scaledCopyKernelP6float4S0_m,"ax",@progbits
	.align	128
        .global         _Z16scaledCopyKernelP6float4S0_m
        .type           _Z16scaledCopyKernelP6float4S0_m,@function
        .size           _Z16scaledCopyKernelP6float4S0_m,(.L_x_123 - _Z16scaledCopyKernelP6float4S0_m)
        .other          _Z16scaledCopyKernelP6float4S0_m,@"STO_CUDA_ENTRY STV_DEFAULT"
_Z16scaledCopyKernelP6float4S0_m:
.text._Z16scaledCopyKernelP6float4S0_m:
[----:B------:R-:W-:Y:S01]  /*0000*/  LDC R1, c[0x0][0x37c] ;  /* 0x0000df00ff017b82 */ /* 0x000fe20000000800 */
[----:B------:R-:W0:Y:S07]  /*0010*/  S2R R3, SR_TID.X ;  /* 0x0000000000037919 */ /* 0x000e2e0000002100 */
[----:B------:R-:W0:Y:S01]  /*0020*/  S2UR UR4, SR_CTAID.X ;  /* 0x00000000000479c3 */ /* 0x000e220000002500 */
[----:B------:R-:W1:Y:S07]  /*0030*/  LDCU.64 UR6, c[0x0][0x390] ;  /* 0x00007200ff0677ac */ /* 0x000e6e0008000a00 */
[----:B------:R-:W0:Y:S02]  /*0040*/  LDC R0, c[0x0][0x360] ;  /* 0x0000d800ff007b82 */ /* 0x000e240000000800 */
[----:B0-----:R-:W-:-:S05]  /*0050*/  IMAD R0, R0, UR4, R3 ;  /* 0x0000000400007c24 */ /* 0x001fca000f8e0203 */
[----:B-1----:R-:W-:-:S04]  /*0060*/  ISETP.GE.U32.AND P0, PT, R0, UR6, PT ;  /* 0x0000000600007c0c */ /* 0x002fc8000bf06070 */
[----:B------:R-:W-:-:S13]  /*0070*/  ISETP.GE.U32.AND.EX P0, PT, RZ, UR7, PT, P0 ;  /* 0x00000007ff007c0c */ /* 0x000fda000bf06100 */
[----:B------:R-:W-:Y:S05]  /*0080*/  @P0 EXIT ;  /* 0x000000000000094d */ /* 0x000fea0003800000 */
[----:B------:R-:W0:Y:S01]  /*0090*/  LDCU.128 UR8, c[0x0][0x380] ;  /* 0x00007000ff0877ac */ /* 0x000e220008000c00 */
[----:B------:R-:W-:Y:S01]  /*00a0*/  IMAD.SHL.U32 R4, R0, 0x10, RZ ;  /* 0x0000001000047824 */ /* 0x000fe200078e00ff */
[----:B------:R-:W-:Y:S01]  /*00b0*/  SHF.R.U32.HI R0, RZ, 0x1c, R0 ;  /* 0x0000001cff007819 */ /* 0x000fe20000011600 */
[----:B------:R-:W1:Y:S03]  /*00c0*/  LDCU.64 UR4, c[0x0][0x358] ;  /* 0x00006b00ff0477ac */ /* 0x000e660008000a00 */
[----:B0-----:R-:W-:-:S04]  /*00d0*/  IADD3 R2, P0, PT, R4, UR8, RZ ;  /* 0x0000000804027c10 */ /* 0x001fc8000ff1e0ff */
[----:B------:R-:W-:-:S05]  /*00e0*/  IADD3.X R3, PT, PT, R0, UR9, RZ, P0, !PT ;  /* 0x0000000900037c10 */ /* 0x000fca00087fe4ff */
[----:B-1----:R-:W2:Y:S01]  /*00f0*/  LDG.E.128.CONSTANT R8, desc[UR4][R2.64] ;  /* 0x0000000402087981 */ /* 0x002ea2000c1e9d00 */
[----:B------:R-:W-:-:S04]  /*0100*/  IADD3 R4, P0, PT, R4, UR10, RZ ;  /* 0x0000000a04047c10 */ /* 0x000fc8000ff1e0ff */
[----:B------:R-:W-:-:S05]  /*0110*/  IADD3.X R5, PT, PT, R0, UR11, RZ, P0, !PT ;  /* 0x0000000b00057c10 */ /* 0x000fca00087fe4ff */
[----:B--2---:R-:W-:Y:S01]  /*0120*/  STG.E.128 desc[UR4][R4.64], R8 ;  /* 0x0000000804007986 */ /* 0x004fe2000c101d04 */
[----:B------:R-:W-:Y:S05]  /*0130*/  EXIT ;  /* 0x000000000000794d */ /* 0x000fea0003800000 */
.L_x_0:
[----:B------:R-:W-:-:S00]  /*0140*/  BRA `(.L_x_0) ;  /* 0xfffffffc00fc7947 */ /* 0x000fc0000383ffff */
[----:B------:R-:W-:-:S00]  /*0150*/  NOP ;  /* 0x0000000000007918 */ /* 0x000fc00000000000 */
        /* <DEDUP_REMOVED lines=10> */
.L_x_123:


//--------------------- .text._Z18computeHeavyKernelPfS_m --------------------------
	.section	.text._Z18computeHeavyKernelPfS_m,"ax",@progbits
	.align	128
        .global         _Z18computeHeavyKernelPfS_m
        .type           _Z18computeHeavyKernelPfS_m,@function
        .size           _Z18computeHeavyKernelPfS_m,(.L_x_124 - _Z18computeHeavyKernelPfS_m)
        .other          _Z18computeHeavyKernelPfS_m,@"STO_CUDA_ENTRY STV_DEFAULT"
_Z18computeHeavyKernelPfS_m:
.text._Z18computeHeavyKernelPfS_m:
        /* <DEDUP_REMOVED lines=9> */
[----:B------:R-:W0:Y:S01]  /*0090*/  LDCU.64 UR4, c[0x0][0x380] ;  /* 0x00007000ff0477ac */ /* 0x000e220008000a00 */
[----:B------:R-:W-:Y:S01]  /*00a0*/  IMAD.SHL.U32 R2, R3, 0x4, RZ ;  /* 0x0000000403027824 */ /* 0x000fe200078e00ff */
[----:B------:R-:W-:Y:S01]  /*00b0*/  SHF.R.U32.HI R3, RZ, 0x1e, R3 ;  /* 0x0000001eff037819 */ /* 0x000fe20000011603 */
[----:B------:R-:W1:Y:S03]  /*00c0*/  LDCU.64 UR8, c[0x0][0x358] ;  /* 0x00006b00ff0877ac */ /* 0x000e660008000a00 */
[----:B0-----:R-:W-:-:S04]  /*00d0*/  IADD3 R4, P0, PT, R2, UR4, RZ ;  /* 0x0000000402047c10 */ /* 0x001fc8000ff1e0ff */
[----:B------:R-:W-:-:S05]  /*00e0*/  IADD3.X R5, PT, PT, R3, UR5, RZ, P0, !PT ;  /* 0x0000000503057c10 */ /* 0x000fca00087fe4ff */
[----:B-1----:R0:W5:Y:S01]  /*00f0*/  LDG.E.CONSTANT R13, desc[UR8][R4.64] ;  /* 0x00000008040d7981 */ /* 0x002162000c1e9900 */
[----:B------:R-:W-:-:S05]  /*0100*/  UMOV UR4, URZ ;  /* 0x000000ff00047c82 */ /* 0x000fca0008000000 */
.L_x_119:
[C---:B-----5:R-:W-:Y:S01]  /*0110*/  FMUL R0, R13.reuse, 0.63661974668502807617 ;  /* 0x3f22f9830d007820 */ /* 0x060fe20000400000 */
[----:B------:R-:W-:Y:S01]  /*0120*/  FSETP.GE.AND P0, PT, |R13|, 105615, PT ;  /* 0x47ce47800d00780b */ /* 0x000fe20003f06200 */
[----:B------:R-:W-:Y:S04]  /*0130*/  BSSY.RECONVERGENT B0, `(.L_x_1) ;  /* 0x0000069000007945 */ /* 0x000fe80003800200 */
[----:B------:R-:W1:Y:S02]  /*0140*/  F2I.NTZ R0, R0 ;  /* 0x0000000000007305 */ /* 0x000e640000203100 */
[----:B-1----:R-:W-:Y:S01]  /*0150*/  I2FP.F32.S32 R14, R0 ;  /* 0x00000000000e7245 */ /* 0x002fe20000201400 */
[----:B------:R-:W-:-:S04]  /*0160*/  IMAD.MOV.U32 R18, RZ, RZ, R0 ;  /* 0x000000ffff127224 */ /* 0x000fc800078e0000 */
[----:B0-----:R-:W-:-:S04]  /*0170*/  FFMA R5, R14, -1.5707962512969970703, R13 ;  /* 0xbfc90fda0e057823 */ /* 0x001fc8000000000d */
[----:B------:R-:W-:-:S04]  /*0180*/  FFMA R5, R14, -7.5497894158615963534e-08, R5 ;  /* 0xb3a221680e057823 */ /* 0x000fc80000000005 */
[----:B------:R-:W-:-:S04]  /*0190*/  FFMA R14, R14, -5.3903029534742383927e-15, R5 ;  /* 0xa7c234c50e0e7823 */ /* 0x000fc80000000005 */
[----:B------:R-:W-:Y:S01]  /*01a0*/  IMAD.MOV.U32 R15, RZ, RZ, R14 ;  /* 0x000000ffff0f7224 */ /* 0x000fe200078e000e */
[----:B------:R-:W-:Y:S06]  /*01b0*/  @!P0 BRA `(.L_x_2) ;  /* 0x0000000400808947 */ /* 0x000fec0003800000 */
[----:B------:R-:W-:-:S13]  /*01c0*/  FSETP.NEU.AND P0, PT, |R13|, +INF , PT ;  /* 0x7f8000000d00780b */ /* 0x000fda0003f0d200 */
[----:B------:R-:W-:Y:S01]  /*01d0*/  @!P0 FMUL R15, RZ, R13 ;  /* 0x0000000dff0f8220 */ /* 0x000fe20000400000 */
[----:B------:R-:W-:Y:S01]  /*01e0*/  @!P0 IMAD.MOV.U32 R0, RZ, RZ, RZ ;  /* 0x000000ffff008224 */ /* 0x000fe200078e00ff */
[----:B------:R-:W-:Y:S06]  /*01f0*/  @!P0 BRA `(.L_x_2) ;  /* 0x0000000400708947 */ /* 0x000fec0003800000 */
[----:B------:R-:W-:Y:S01]  /*0200*/  IMAD.SHL.U32 R5, R13, 0x100, RZ ;  /* 0x000001000d057824 */ /* 0x000fe200078e00ff */
[----:B------:R-:W0:Y:S01]  /*0210*/  LDCU.64 UR10, c[0x4][URZ] ;  /* 0x01000000ff0a77ac */ /* 0x000e220008000a00 */
[----:B------:R-:W-:Y:S02]  /*0220*/  IMAD.MOV.U32 R0, RZ, RZ, RZ ;  /* 0x000000ffff007224 */ /* 0x000fe400078e00ff */
[----:B------:R-:W-:Y:S01]  /*0230*/  IMAD.MOV.U32 R19, RZ, RZ, RZ ;  /* 0x000000ffff137224 */ /* 0x000fe200078e00ff */
[----:B------:R-:W-:Y:S01]  /*0240*/  LOP3.LUT R15, R5, 0x80000000, RZ, 0xfc, !PT ;  /* 0x80000000050f7812 */ /* 0x000fe200078efcff */
[----:B------:R-:W-:Y:S01]  /*0250*/  UMOV UR6, URZ ;  /* 0x000000ff00067c82 */ /* 0x000fe20008000000 */
[----:B------:R-:W-:-:S05]  /*0260*/  UMOV UR5, URZ ;  /* 0x000000ff00057c82 */ /* 0x000fca0008000000 */
.L_x_3:
[----:B0-----:R-:W-:Y:S02]  /*0270*/  IMAD.U32 R16, RZ, RZ, UR10 ;  /* 0x0000000aff107e24 */ /* 0x001fe4000f8e00ff */
[----:B------:R-:W-:-:S05]  /*0280*/  IMAD.U32 R17, RZ, RZ, UR11 ;  /* 0x0000000bff117e24 */ /* 0x000fca000f8e00ff */
[----:B------:R-:W2:Y:S01]  /*0290*/  LDG.E.CONSTANT R6, desc[UR8][R16.64] ;  /* 0x0000000810067981 */ /* 0x000ea2000c1e9900 */
[----:B------:R-:W-:Y:S01]  /*02a0*/  UIADD3 UR5, UPT, UPT, UR5, 0x1, URZ ;  /* 0x0000000105057890 */ /* 0x000fe2000fffe0ff */
[C---:B------:R-:W-:Y:S01]  /*02b0*/  ISETP.EQ.AND P0, PT, R19.reuse, RZ, PT ;  /* 0x000000ff1300720c */ /* 0x040fe20003f02270 */
[----:B------:R-:W-:Y:S01]  /*02c0*/  UIADD3 UR10, UP1, UPT, UR10, 0x4, URZ ;  /* 0x000000040a0a7890 */ /* 0x000fe2000ff3e0ff */
[C---:B------:R-:W-:Y:S01]  /*02d0*/  ISETP.EQ.AND P1, PT, R19.reuse, 0x4, PT ;  /* 0x000000041300780c */ /* 0x040fe20003f22270 */
[----:B------:R-:W-:Y:S01]  /*02e0*/  UISETP.NE.AND UP0, UPT, UR5, 0x6, UPT ;  /* 0x000000060500788c */ /* 0x000fe2000bf05270 */
[C---:B------:R-:W-:Y:S01]  /*02f0*/  ISETP.EQ.AND P2, PT, R19.reuse, 0x8, PT ;  /* 0x000000081300780c */ /* 0x040fe20003f42270 */
[----:B------:R-:W-:Y:S01]  /*0300*/  UIADD3.X UR11, UPT, UPT, URZ, UR11, URZ, UP1, !UPT ;  /* 0x0000000bff0b7290 */ /* 0x000fe20008ffe4ff */
[C---:B------:R-:W-:Y:S02]  /*0310*/  ISETP.EQ.AND P3, PT, R19.reuse, 0xc, PT ;  /* 0x0000000c1300780c */ /* 0x040fe40003f62270 */
[----:B------:R-:W-:-:S02]  /*0320*/  ISETP.EQ.AND P4, PT, R19, 0x10, PT ;  /* 0x000000101300780c */ /* 0x000fc40003f82270 */
[C---:B------:R-:W-:Y:S01]  /*0330*/  ISETP.EQ.AND P5, PT, R19.reuse, 0x14, PT ;  /* 0x000000141300780c */ /* 0x040fe20003fa2270 */
[----:B------:R-:W-:Y:S02]  /*0340*/  VIADD R19, R19, 0x4 ;  /* 0x0000000413137836 */ /* 0x000fe40000000000 */
[----:B--2---:R-:W-:-:S03]  /*0350*/  IMAD.WIDE.U32 R6, R6, R15, RZ ;  /* 0x0000000f06067225 */ /* 0x004fc600078e00ff */
[----:B------:R-:W-:-:S04]  /*0360*/  IADD3 R5, P6, PT, R6, R0, RZ ;  /* 0x0000000006057210 */ /* 0x000fc80007fde0ff */
[----:B------:R-:W-:Y:S01]  /*0370*/  IADD3.X R0, PT, PT, R7, UR6, RZ, P6, !PT ;  /* 0x0000000607007c10 */ /* 0x000fe2000b7fe4ff */
[--C-:B------:R-:W-:Y:S01]  /*0380*/  @P0 IMAD.MOV.U32 R4, RZ, RZ, R5.reuse ;  /* 0x000000ffff040224 */ /* 0x100fe200078e0005 */
[----:B------:R-:W-:Y:S01]  /*0390*/  @P2 MOV R9, R5 ;  /* 0x0000000500092202 */ /* 0x000fe20000000f00 */
[--C-:B------:R-:W-:Y:S02]  /*03a0*/  @P1 IMAD.MOV.U32 R8, RZ, RZ, R5.reuse ;  /* 0x000000ffff081224 */ /* 0x100fe400078e0005 */
[--C-:B------:R-:W-:Y:S02]  /*03b0*/  @P3 IMAD.MOV.U32 R10, RZ, RZ, R5.reuse ;  /* 0x000000ffff0a3224 */ /* 0x100fe400078e0005 */
[--C-:B------:R-:W-:Y:S02]  /*03c0*/  @P4 IMAD.MOV.U32 R11, RZ, RZ, R5.reuse ;  /* 0x000000ffff0b4224 */ /* 0x100fe400078e0005 */
[----:B------:R-:W-:Y:S01]  /*03d0*/  @P5 IMAD.MOV.U32 R12, RZ, RZ, R5 ;  /* 0x000000ffff0c5224 */ /* 0x000fe200078e0005 */
[----:B------:R-:W-:Y:S06]  /*03e0*/  BRA.U UP0, `(.L_x_3) ;  /* 0xfffffffd00a07547 */ /* 0x000fec000b83ffff */
[----:B------:R-:W-:Y:S01]  /*03f0*/  SHF.R.U32.HI R5, RZ, 0x17, R13 ;  /* 0x00000017ff057819 */ /* 0x000fe2000001160d */
[----:B------:R-:W-:Y:S03]  /*0400*/  BSSY.RECONVERGENT B1, `(.L_x_4) ;  /* 0x0000029000017945 */ /* 0x000fe60003800200 */
[C---:B------:R-:W-:Y:S02]  /*0410*/  LOP3.LUT R6, R5.reuse, 0xe0, RZ, 0xc0, !PT ;  /* 0x000000e005067812 */ /* 0x040fe400078ec0ff */
[----:B------:R-:W-:-:S03]  /*0420*/  LOP3.LUT P6, RZ, R5, 0x1f, RZ, 0xc0, !PT ;  /* 0x0000001f05ff7812 */ /* 0x000fc600078cc0ff */
[----:B------:R-:W-:-:S05]  /*0430*/  VIADD R6, R6, 0xffffff80 ;  /* 0xffffff8006067836 */ /* 0x000fca0000000000 */
[----:B------:R-:W-:-:S05]  /*0440*/  SHF.R.U32.HI R6, RZ, 0x5, R6 ;  /* 0x00000005ff067819 */ /* 0x000fca0000011606 */
[----:B------:R-:W-:-:S05]  /*0450*/  IMAD.U32 R16, R6, -0x4, RZ ;  /* 0xfffffffc06107824 */ /* 0x000fca00078e00ff */
[C---:B------:R-:W-:Y:S02]  /*0460*/  ISETP.EQ.AND P3, PT, R16.reuse, -0x18, PT ;  /* 0xffffffe81000780c */ /* 0x040fe40003f62270 */
[C---:B------:R-:W-:Y:S02]  /*0470*/  ISETP.EQ.AND P4, PT, R16.reuse, -0x14, PT ;  /* 0xffffffec1000780c */ /* 0x040fe40003f82270 */
[C---:B------:R-:W-:Y:S02]  /*0480*/  ISETP.EQ.AND P2, PT, R16.reuse, -0x10, PT ;  /* 0xfffffff01000780c */ /* 0x040fe40003f42270 */
[C---:B------:R-:W-:Y:S02]  /*0490*/  ISETP.EQ.AND P1, PT, R16.reuse, -0xc, PT ;  /* 0xfffffff41000780c */ /* 0x040fe40003f22270 */
[C---:B------:R-:W-:Y:S02]  /*04a0*/  ISETP.EQ.AND P0, PT, R16.reuse, -0x8, PT ;  /* 0xfffffff81000780c */ /* 0x040fe40003f02270 */
[----:B------:R-:W-:-:S03]  /*04b0*/  ISETP.EQ.AND P5, PT, R16, RZ, PT ;  /* 0x000000ff1000720c */ /* 0x000fc60003fa2270 */
[--C-:B------:R-:W-:Y:S01]  /*04c0*/  @P3 IMAD.MOV.U32 R6, RZ, RZ, R4.reuse ;  /* 0x000000ffff063224 */ /* 0x100fe200078e0004 */
[C---:B------:R-:W-:Y:S01]  /*04d0*/  ISETP.EQ.AND P3, PT, R16.reuse, -0x4, PT ;  /* 0xfffffffc1000780c */ /* 0x040fe20003f62270 */
[----:B------:R-:W-:Y:S02]  /*04e0*/  @P4 IMAD.MOV.U32 R7, RZ, RZ, R4 ;  /* 0x000000ffff074224 */ /* 0x000fe400078e0004 */
[----:B------:R-:W-:Y:S01]  /*04f0*/  @P4 IMAD.MOV.U32 R6, RZ, RZ, R8 ;  /* 0x000000ffff064224 */ /* 0x000fe200078e0008 */
[----:B------:R-:W-:Y:S01]  /*0500*/  ISETP.EQ.AND P4, PT, R16, 0x4, PT ;  /* 0x000000041000780c */ /* 0x000fe20003f82270 */
[----:B------:R-:W-:Y:S02]  /*0510*/  @P2 IMAD.MOV.U32 R6, RZ, RZ, R9 ;  /* 0x000000ffff062224 */ /* 0x000fe400078e0009 */
[----:B------:R-:W-:Y:S02]  /*0520*/  @P1 IMAD.MOV.U32 R6, RZ, RZ, R10 ;  /* 0x000000ffff061224 */ /* 0x000fe400078e000a */
[----:B------:R-:W-:-:S02]  /*0530*/  @P0 IMAD.MOV.U32 R6, RZ, RZ, R11 ;  /* 0x000000ffff060224 */ /* 0x000fc400078e000b */
[----:B------:R-:W-:Y:S01]  /*0540*/  @P2 IMAD.MOV.U32 R7, RZ, RZ, R8 ;  /* 0x000000ffff072224 */ /* 0x000fe200078e0008 */
[----:B------:R-:W-:Y:S01]  /*0550*/  @P1 MOV R7, R9 ;  /* 0x0000000900071202 */ /* 0x000fe20000000f00 */
[----:B------:R-:W-:Y:S02]  /*0560*/  @P3 IMAD.MOV.U32 R6, RZ, RZ, R12 ;  /* 0x000000ffff063224 */ /* 0x000fe400078e000c */
[----:B------:R-:W-:Y:S02]  /*0570*/  @P5 IMAD.MOV.U32 R6, RZ, RZ, R0 ;  /* 0x000000ffff065224 */ /* 0x000fe400078e0000 */
[----:B------:R-:W-:Y:S02]  /*0580*/  @P0 IMAD.MOV.U32 R7, RZ, RZ, R10 ;  /* 0x000000ffff070224 */ /* 0x000fe400078e000a */
[----:B------:R-:W-:Y:S02]  /*0590*/  @P3 IMAD.MOV.U32 R7, RZ, RZ, R11 ;  /* 0x000000ffff073224 */ /* 0x000fe400078e000b */
[----:B------:R-:W-:-:S02]  /*05a0*/  @P5 IMAD.MOV.U32 R7, RZ, RZ, R12 ;  /* 0x000000ffff075224 */ /* 0x000fc400078e000c */
[----:B------:R-:W-:Y:S02]  /*05b0*/  @P4 IMAD.MOV.U32 R7, RZ, RZ, R0 ;  /* 0x000000ffff074224 */ /* 0x000fe400078e0000 */
[----:B------:R-:W-:Y:S01]  /*05c0*/  IMAD.MOV.U32 R15, RZ, RZ, R6 ;  /* 0x000000ffff0f7224 */ /* 0x000fe200078e0006 */
[----:B------:R-:W-:Y:S06]  /*05d0*/  @!P6 BRA `(.L_x_5) ;  /* 0x00000000002ce947 */ /* 0x000fec0003800000 */
[----:B------:R-:W-:Y:S02]  /*05e0*/  @P2 IMAD.MOV.U32 R6, RZ, RZ, R4 ;  /* 0x000000ffff062224 */ /* 0x000fe400078e0004 */
[----:B------:R-:W-:Y:S01]  /*05f0*/  @P1 IMAD.MOV.U32 R6, RZ, RZ, R8 ;  /* 0x000000ffff061224 */ /* 0x000fe200078e0008 */
[----:B------:R-:W-:Y:S01]  /*0600*/  @P0 MOV R6, R9 ;  /* 0x0000000900060202 */ /* 0x000fe20000000f00 */
[----:B------:R-:W-:Y:S01]  /*0610*/  @P3 IMAD.MOV.U32 R6, RZ, RZ, R10 ;  /* 0x000000ffff063224 */ /* 0x000fe200078e000a */
[----:B------:R-:W-:Y:S01]  /*0620*/  ISETP.EQ.AND P0, PT, R16, 0x8, PT ;  /* 0x000000081000780c */ /* 0x000fe20003f02270 */
[----:B------:R-:W-:Y:S01]  /*0630*/  @P5 IMAD.MOV.U32 R6, RZ, RZ, R11 ;  /* 0x000000ffff065224 */ /* 0x000fe200078e000b */
[----:B------:R-:W-:Y:S01]  /*0640*/  LOP3.LUT R16, R5, 0x1f, RZ, 0xc0, !PT ;  /* 0x0000001f05107812 */ /* 0x000fe200078ec0ff */
[----:B------:R-:W-:-:S03]  /*0650*/  @P4 IMAD.MOV.U32 R6, RZ, RZ, R12 ;  /* 0x000000ffff064224 */ /* 0x000fc600078e000c */
[----:B------:R-:W-:-:S07]  /*0660*/  SHF.L.W.U32.HI R15, R7, R16, R15 ;  /* 0x00000010070f7219 */ /* 0x000fce0000010e0f */
[----:B------:R-:W-:-:S05]  /*0670*/  @P0 IMAD.MOV.U32 R6, RZ, RZ, R0 ;  /* 0x000000ffff060224 */ /* 0x000fca00078e0000 */
[----:B------:R-:W-:-:S07]  /*0680*/  SHF.L.W.U32.HI R7, R6, R16, R7 ;  /* 0x0000001006077219 */ /* 0x000fce0000010e07 */
.L_x_5:
[----:B------:R-:W-:Y:S05]  /*0690*/  BSYNC.RECONVERGENT B1 ;  /* 0x0000000000017941 */ /* 0x000fea0003800200 */
.L_x_4:
[C---:B------:R-:W-:Y:S01]  /*06a0*/  SHF.L.W.U32.HI R5, R7.reuse, 0x2, R15 ;  /* 0x0000000207057819 */ /* 0x040fe20000010e0f */
[----:B------:R-:W-:Y:S01]  /*06b0*/  IMAD.SHL.U32 R7, R7, 0x4, RZ ;  /* 0x0000000407077824 */ /* 0x000fe200078e00ff */
[----:B------:R-:W-:Y:S01]  /*06c0*/  UMOV UR6, 0x54442d19 ;  /* 0x54442d1900067882 */ /* 0x000fe20000000000 */
[----:B------:R-:W-:Y:S01]  /*06d0*/  UMOV UR7, 0x3bf921fb ;  /* 0x3bf921fb00077882 */ /* 0x000fe20000000000 */
[----:B------:R-:W-:Y:S02]  /*06e0*/  SHF.R.S32.HI R0, RZ, 0x1f, R5 ;  /* 0x0000001fff007819 */ /* 0x000fe40000011405 */
[----:B------:R-:W-:Y:S02]  /*06f0*/  ISETP.GE.AND P0, PT, R13, RZ, PT ;  /* 0x000000ff0d00720c */ /* 0x000fe40003f06270 */
[C---:B------:R-:W-:Y:S02]  /*0700*/  LOP3.LUT R6, R0.reuse, R7, RZ, 0x3c, !PT ;  /* 0x0000000700067212 */ /* 0x040fe400078e3cff */
[----:B------:R-:W-:-:S02]  /*0710*/  LOP3.LUT R7, R0, R5, RZ, 0x3c, !PT ;  /* 0x0000000500077212 */ /* 0x000fc400078e3cff */
[----:B------:R-:W-:Y:S02]  /*0720*/  SHF.R.U32.HI R0, RZ, 0x1e, R15 ;  /* 0x0000001eff007819 */ /* 0x000fe4000001160f */
[C---:B------:R-:W-:Y:S02]  /*0730*/  LOP3.LUT R15, R5.reuse, R13, RZ, 0x3c, !PT ;  /* 0x0000000d050f7212 */ /* 0x040fe400078e3cff */
[----:B------:R-:W0:Y:S01]  /*0740*/  I2F.F64.S64 R6, R6 ;  /* 0x0000000600067312 */ /* 0x000e220000301c00 */
[----:B------:R-:W-:Y:S02]  /*0750*/  LEA.HI R0, R5, R0, RZ, 0x1 ;  /* 0x0000000005007211 */ /* 0x000fe400078f08ff */
[----:B------:R-:W-:-:S03]  /*0760*/  ISETP.GE.AND P1, PT, R15, RZ, PT ;  /* 0x000000ff0f00720c */ /* 0x000fc60003f26270 */
[----:B------:R-:W-:-:S04]  /*0770*/  IMAD.MOV R5, RZ, RZ, -R0 ;  /* 0x000000ffff057224 */ /* 0x000fc800078e0a00 */
[----:B------:R-:W-:Y:S01]  /*0780*/  @!P0 IMAD.MOV.U32 R0, RZ, RZ, R5 ;  /* 0x000000ffff008224 */ /* 0x000fe200078e0005 */
[----:B0-----:R-:W-:-:S10]  /*0790*/  DMUL R16, R6, UR6 ;  /* 0x0000000606107c28 */ /* 0x001fd40008000000 */
[----:B------:R-:W0:Y:S02]  /*07a0*/  F2F.F32.F64 R16, R16 ;  /* 0x0000001000107310 */ /* 0x000e240000301000 */
[----:B0-----:R-:W-:-:S07]  /*07b0*/  FSEL R15, -R16, R16, !P1 ;  /* 0x00000010100f7208 */ /* 0x001fce0004800100 */
.L_x_2:
[----:B------:R-:W-:Y:S05]  /*07c0*/  BSYNC.RECONVERGENT B0 ;  /* 0x0000000000007941 */ /* 0x000fea0003800200 */
.L_x_1:
[----:B------:R-:W-:Y:S01]  /*07d0*/  LOP3.LUT R6, R0, 0x1, RZ, 0xc0, !PT ;  /* 0x0000000100067812 */ /* 0x000fe200078ec0ff */
[----:B------:R-:W-:Y:S02]  /*07e0*/  IMAD.MOV.U32 R5, RZ, RZ, 0x37cbac00 ;  /* 0x37cbac00ff057424 */ /* 0x000fe400078e00ff */
[C---:B------:R-:W-:Y:S01]  /*07f0*/  FMUL R16, R15.reuse, R15 ;  /* 0x0000000f0f107220 */ /* 0x040fe20000400000 */
[----:B------:R-:W-:Y:S01]  /*0800*/  IMAD.MOV.U32 R7, RZ, RZ, 0x3effffff ;  /* 0x3effffffff077424 */ /* 0x000fe200078e00ff */
[----:B------:R-:W-:Y:S01]  /*0810*/  ISETP.NE.U32.AND P0, PT, R6, 0x1, PT ;  /* 0x000000010600780c */ /* 0x000fe20003f05070 */
[----:B------:R-:W-:Y:S02]  /*0820*/  IMAD.MOV.U32 R6, RZ, RZ, 0x3d2aaabb ;  /* 0x3d2aaabbff067424 */ /* 0x000fe400078e00ff */
[----:B------:R-:W-:Y:S01]  /*0830*/  FFMA R17, R16, R5, -0.0013887860113754868507 ;  /* 0xbab607ed10117423 */ /* 0x000fe20000000005 */
[----:B------:R-:W-:Y:S01]  /*0840*/  LOP3.LUT P1, RZ, R0, 0x2, RZ, 0xc0, !PT ;  /* 0x0000000200ff7812 */ /* 0x000fe2000782c0ff */
[----:B------:R-:W-:Y:S01]  /*0850*/  BSSY.RECONVERGENT B0, `(.L_x_6) ;  /* 0x0000067000007945 */ /* 0x000fe20003800200 */
[----:B------:R-:W-:-:S02]  /*0860*/  FSEL R0, R15, 1, P0 ;  /* 0x3f8000000f007808 */ /* 0x000fc40000000000 */
[----:B------:R-:W-:Y:S02]  /*0870*/  FSEL R17, R17, -0.00019574658654164522886, !P0 ;  /* 0xb94d415311117808 */ /* 0x000fe40004000000 */
[----:B------:R-:W-:Y:S01]  /*0880*/  FSEL R19, R6, 0.0083327032625675201416, !P0 ;  /* 0x3c0885e406137808 */ /* 0x000fe20004000000 */
[C---:B------:R-:W-:Y:S01]  /*0890*/  FFMA R15, R16.reuse, R0, RZ ;  /* 0x00000000100f7223 */ /* 0x040fe200000000ff */
[----:B------:R-:W-:Y:S02]  /*08a0*/  FSEL R20, -R7, -0.16666662693023681641, !P0 ;  /* 0xbe2aaaa807147808 */ /* 0x000fe40004000100 */
[----:B------:R-:W-:Y:S01]  /*08b0*/  FSETP.GE.AND P0, PT, |R13|, 105615, PT ;  /* 0x47ce47800d00780b */ /* 0x000fe20003f06200 */
[----:B------:R-:W-:-:S04]  /*08c0*/  FFMA R17, R16, R17, R19 ;  /* 0x0000001110117223 */ /* 0x000fc80000000013 */
[----:B------:R-:W-:-:S04]  /*08d0*/  FFMA R20, R16, R17, R20 ;  /* 0x0000001110147223 */ /* 0x000fc80000000014 */
[----:B------:R-:W-:-:S04]  /*08e0*/  FFMA R20, R15, R20, R0 ;  /* 0x000000140f147223 */ /* 0x000fc80000000000 */
[----:B------:R-:W-:Y:S01]  /*08f0*/  @P1 FADD R20, RZ, -R20 ;  /* 0x80000014ff141221 */ /* 0x000fe20000000000 */
[----:B------:R-:W-:Y:S06]  /*0900*/  @!P0 BRA `(.L_x_7) ;  /* 0x00000004006c8947 */ /* 0x000fec0003800000 */
[----:B------:R-:W-:-:S13]  /*0910*/  FSETP.NEU.AND P0, PT, |R13|, +INF , PT ;  /* 0x7f8000000d00780b */ /* 0x000fda0003f0d200 */
[----:B------:R-:W-:Y:S01]  /*0920*/  @!P0 FMUL R14, RZ, R13 ;  /* 0x0000000dff0e8220 */ /* 0x000fe20000400000 */
[----:B------:R-:W-:Y:S01]  /*0930*/  @!P0 IMAD.MOV.U32 R18, RZ, RZ, RZ ;  /* 0x000000ffff128224 */ /* 0x000fe200078e00ff */
[----:B------:R-:W-:Y:S06]  /*0940*/  @!P0 BRA `(.L_x_7) ;  /* 0x00000004005c8947 */ /* 0x000fec0003800000 */
[----:B------:R-:W0:Y:S01]  /*0950*/  LDC.64 R14, c[0x4][RZ] ;  /* 0x01000000ff0e7b82 */ /* 0x000e220000000a00 */
[----:B------:R-:W-:Y:S01]  /*0960*/  SHF.L.U32 R0, R13, 0x8, RZ ;  /* 0x000000080d007819 */ /* 0x000fe200000006ff */
[----:B------:R-:W-:Y:S01]  /*0970*/  IMAD.MOV.U32 R21, RZ, RZ, RZ ;  /* 0x000000ffff157224 */ /* 0x000fe200078e00ff */
[----:B------:R-:W-:Y:S01]  /*0980*/  UMOV UR5, URZ ;  /* 0x000000ff00057c82 */ /* 0x000fe20008000000 */
[----:B------:R-:W-:Y:S01]  /*0990*/  IMAD.MOV.U32 R23, RZ, RZ, RZ ;  /* 0x000000ffff177224 */ /* 0x000fe200078e00ff */
[----:B------:R-:W-:-:S07]  /*09a0*/  LOP3.LUT R25, R0, 0x80000000, RZ, 0xfc, !PT ;  /* 0x8000000000197812 */ /* 0x000fce00078efcff */
.L_x_8:
[----:B0-----:R-:W-:-:S06]  /*09b0*/  IMAD.WIDE.U32 R16, R23, 0x4, R14 ;  /* 0x0000000417107825 */ /* 0x001fcc00078e000e */
[----:B------:R-:W2:Y:S01]  /*09c0*/  LDG.E.CONSTANT R16, desc[UR8][R16.64] ;  /* 0x0000000810107981 */ /* 0x000ea2000c1e9900 */
[C---:B------:R-:W-:Y:S02]  /*09d0*/  IMAD.SHL.U32 R0, R23.reuse, 0x4, RZ ;  /* 0x0000000417007824 */ /* 0x040fe400078e00ff */
[----:B------:R-:W-:-:S03]  /*09e0*/  VIADD R23, R23, 0x1 ;  /* 0x0000000117177836 */ /* 0x000fc60000000000 */
[C---:B------:R-:W-:Y:S02]  /*09f0*/  ISETP.EQ.AND P0, PT, R0.reuse, RZ, PT ;  /* 0x000000ff0000720c */ /* 0x040fe40003f02270 */
[C---:B------:R-:W-:Y:S02]  /*0a00*/  ISETP.EQ.AND P5, PT, R0.reuse, 0x4, PT ;  /* 0x000000040000780c */ /* 0x040fe40003fa2270 */
[C---:B------:R-:W-:Y:S02]  /*0a10*/  ISETP.EQ.AND P4, PT, R0.reuse, 0x8, PT ;  /* 0x000000080000780c */ /* 0x040fe40003f82270 */
[C---:B------:R-:W-:Y:S02]  /*0a20*/  ISETP.EQ.AND P3, PT, R0.reuse, 0xc, PT ;  /* 0x0000000c0000780c */ /* 0x040fe40003f62270 */
[C---:B------:R-:W-:Y:S02]  /*0a30*/  ISETP.EQ.AND P2, PT, R0.reuse, 0x10, PT ;  /* 0x000000100000780c */ /* 0x040fe40003f42270 */
[----:B------:R-:W-:Y:S01]  /*0a40*/  ISETP.EQ.AND P1, PT, R0, 0x14, PT ;  /* 0x000000140000780c */ /* 0x000fe20003f22270 */
[----:B--2---:R-:W-:-:S03]  /*0a50*/  IMAD.WIDE.U32 R18, R16, R25, RZ ;  /* 0x0000001910127225 */ /* 0x004fc600078e00ff */
[----:B------:R-:W-:-:S04]  /*0a60*/  IADD3 R0, P6, PT, R18, R21, RZ ;  /* 0x0000001512007210 */ /* 0x000fc80007fde0ff */
[----:B------:R-:W-:Y:S01]  /*0a70*/  IADD3.X R21, PT, PT, R19, UR5, RZ, P6, !PT ;  /* 0x0000000513157c10 */ /* 0x000fe2000b7fe4ff */
[--C-:B------:R-:W-:Y:S01]  /*0a80*/  @P0 IMAD.MOV.U32 R4, RZ, RZ, R0.reuse ;  /* 0x000000ffff040224 */ /* 0x100fe200078e0000 */
[----:B------:R-:W-:Y:S01]  /*0a90*/  ISETP.NE.AND P6, PT, R23, 0x6, PT ;  /* 0x000000061700780c */ /* 0x000fe20003fc5270 */
[--C-:B------:R-:W-:Y:S02]  /*0aa0*/  @P5 IMAD.MOV.U32 R8, RZ, RZ, R0.reuse ;  /* 0x000000ffff085224 */ /* 0x100fe400078e0000 */
[--C-:B------:R-:W-:Y:S02]  /*0ab0*/  @P4 IMAD.MOV.U32 R9, RZ, RZ, R0.reuse ;  /* 0x000000ffff094224 */ /* 0x100fe400078e0000 */
[--C-:B------:R-:W-:Y:S02]  /*0ac0*/  @P3 IMAD.MOV.U32 R10, RZ, RZ, R0.reuse ;  /* 0x000000ffff0a3224 */ /* 0x100fe400078e0000 */
[--C-:B------:R-:W-:Y:S02]  /*0ad0*/  @P2 IMAD.MOV.U32 R11, RZ, RZ, R0.reuse ;  /* 0x000000ffff0b2224 */ /* 0x100fe400078e0000 */
[----:B------:R-:W-:-:S04]  /*0ae0*/  @P1 IMAD.MOV.U32 R12, RZ, RZ, R0 ;  /* 0x000000ffff0c1224 */ /* 0x000fc800078e0000 */
[----:B------:R-:W-:Y:S05]  /*0af0*/  @P6 BRA `(.L_x_8) ;  /* 0xfffffffc00ac6947 */ /* 0x000fea000383ffff */
[----:B------:R-:W-:Y:S01]  /*0b00*/  SHF.R.U32.HI R16, RZ, 0x17, R13 ;  /* 0x00000017ff107819 */ /* 0x000fe2000001160d */
[----:B------:R-:W-:Y:S03]  /*0b10*/  BSSY.RECONVERGENT B1, `(.L_x_9) ;  /* 0x0000028000017945 */ /* 0x000fe60003800200 */
[C---:B------:R-:W-:Y:S02]  /*0b20*/  LOP3.LUT R0, R16.reuse, 0xe0, RZ, 0xc0, !PT ;  /* 0x000000e010007812 */ /* 0x040fe400078ec0ff */
[----:B------:R-:W-:-:S03]  /*0b30*/  LOP3.LUT P6, RZ, R16, 0x1f, RZ, 0xc0, !PT ;  /* 0x0000001f10ff7812 */ /* 0x000fc600078cc0ff */
[----:B------:R-:W-:-:S05]  /*0b40*/  VIADD R0, R0, 0xffffff80 ;  /* 0xffffff8000007836 */ /* 0x000fca0000000000 */
[----:B------:R-:W-:-:S04]  /*0b50*/  SHF.R.U32.HI R0, RZ, 0x5, R0 ;  /* 0x00000005ff007819 */ /* 0x000fc80000011600 */
[----:B------:R-:W-:-:S04]  /*0b60*/  LEA R17, -R0, RZ, 0x2 ;  /* 0x000000ff00117211 */ /* 0x000fc800078e11ff */
[C---:B------:R-:W-:Y:S02]  /*0b70*/  ISETP.EQ.AND P3, PT, R17.reuse, -0x18, PT ;  /* 0xffffffe81100780c */ /* 0x040fe40003f62270 */
[C---:B------:R-:W-:Y:S02]  /*0b80*/  ISETP.EQ.AND P4, PT, R17.reuse, -0x14, PT ;  /* 0xffffffec1100780c */ /* 0x040fe40003f82270 */
[C---:B------:R-:W-:Y:S02]  /*0b90*/  ISETP.EQ.AND P2, PT, R17.reuse, -0x10, PT ;  /* 0xfffffff01100780c */ /* 0x040fe40003f42270 */
[C---:B------:R-:W-:Y:S02]  /*0ba0*/  ISETP.EQ.AND P1, PT, R17.reuse, -0xc, PT ;  /* 0xfffffff41100780c */ /* 0x040fe40003f22270 */
[C---:B------:R-:W-:Y:S02]  /*0bb0*/  ISETP.EQ.AND P0, PT, R17.reuse, -0x8, PT ;  /* 0xfffffff81100780c */ /* 0x040fe40003f02270 */
[----:B------:R-:W-:-:S03]  /*0bc0*/  ISETP.EQ.AND P5, PT, R17, 0x4, PT ;  /* 0x000000041100780c */ /* 0x000fc60003fa2270 */
[--C-:B------:R-:W-:Y:S01]  /*0bd0*/  @P3 IMAD.MOV.U32 R0, RZ, RZ, R4.reuse ;  /* 0x000000ffff003224 */ /* 0x100fe200078e0004 */
[C---:B------:R-:W-:Y:S01]  /*0be0*/  ISETP.EQ.AND P3, PT, R17.reuse, -0x4, PT ;  /* 0xfffffffc1100780c */ /* 0x040fe20003f62270 */
[----:B------:R-:W-:Y:S02]  /*0bf0*/  @P4 IMAD.MOV.U32 R14, RZ, RZ, R4 ;  /* 0x000000ffff0e4224 */ /* 0x000fe400078e0004 */
[--C-:B------:R-:W-:Y:S01]  /*0c00*/  @P4 IMAD.MOV.U32 R0, RZ, RZ, R8.reuse ;  /* 0x000000ffff004224 */ /* 0x100fe200078e0008 */
[----:B------:R-:W-:Y:S01]  /*0c10*/  ISETP.EQ.AND P4, PT, R17, RZ, PT ;  /* 0x000000ff1100720c */ /* 0x000fe20003f82270 */
[----:B------:R-:W-:Y:S02]  /*0c20*/  @P2 IMAD.MOV.U32 R14, RZ, RZ, R8 ;  /* 0x000000ffff0e2224 */ /* 0x000fe400078e0008 */
[--C-:B------:R-:W-:Y:S02]  /*0c30*/  @P2 IMAD.MOV.U32 R0, RZ, RZ, R9.reuse ;  /* 0x000000ffff002224 */ /* 0x100fe400078e0009 */
[----:B------:R-:W-:-:S02]  /*0c40*/  @P1 IMAD.MOV.U32 R14, RZ, RZ, R9 ;  /* 0x000000ffff0e1224 */ /* 0x000fc400078e0009 */
[--C-:B------:R-:W-:Y:S02]  /*0c50*/  @P1 IMAD.MOV.U32 R0, RZ, RZ, R10.reuse ;  /* 0x000000ffff001224 */ /* 0x100fe400078e000a */
[----:B------:R-:W-:Y:S02]  /*0c60*/  @P0 IMAD.MOV.U32 R14, RZ, RZ, R10 ;  /* 0x000000ffff0e0224 */ /* 0x000fe400078e000a */
[--C-:B------:R-:W-:Y:S02]  /*0c70*/  @P0 IMAD.MOV.U32 R0, RZ, RZ, R11.reuse ;  /* 0x000000ffff000224 */ /* 0x100fe400078e000b */
[----:B------:R-:W-:Y:S01]  /*0c80*/  @P3 IMAD.MOV.U32 R14, RZ, RZ, R11 ;  /* 0x000000ffff0e3224 */ /* 0x000fe200078e000b */
[----:B------:R-:W-:Y:S01]  /*0c90*/  @P4 MOV R14, R12 ;  /* 0x0000000c000e4202 */ /* 0x000fe20000000f00 */
[----:B------:R-:W-:Y:S02]  /*0ca0*/  @P3 IMAD.MOV.U32 R0, RZ, RZ, R12 ;  /* 0x000000ffff003224 */ /* 0x000fe400078e000c */
[----:B------:R-:W-:-:S02]  /*0cb0*/  @P4 IMAD.MOV.U32 R0, RZ, RZ, R21 ;  /* 0x000000ffff004224 */ /* 0x000fc400078e0015 */
[----:B------:R-:W-:Y:S01]  /*0cc0*/  @P5 IMAD.MOV.U32 R14, RZ, RZ, R21 ;  /* 0x000000ffff0e5224 */ /* 0x000fe200078e0015 */
[----:B------:R-:W-:Y:S06]  /*0cd0*/  @!P6 BRA `(.L_x_10) ;  /* 0x00000000002ce947 */ /* 0x000fec0003800000 */
[----:B------:R-:W-:Y:S02]  /*0ce0*/  @P2 IMAD.MOV.U32 R15, RZ, RZ, R4 ;  /* 0x000000ffff0f2224 */ /* 0x000fe400078e0004 */
[----:B------:R-:W-:Y:S02]  /*0cf0*/  @P1 IMAD.MOV.U32 R15, RZ, RZ, R8 ;  /* 0x000000ffff0f1224 */ /* 0x000fe400078e0008 */
[----:B------:R-:W-:Y:S01]  /*0d00*/  @P0 IMAD.MOV.U32 R15, RZ, RZ, R9 ;  /* 0x000000ffff0f0224 */ /* 0x000fe200078e0009 */
[----:B------:R-:W-:Y:S01]  /*0d10*/  ISETP.EQ.AND P0, PT, R17, 0x8, PT ;  /* 0x000000081100780c */ /* 0x000fe20003f02270 */
[----:B------:R-:W-:Y:S01]  /*0d20*/  @P3 IMAD.MOV.U32 R15, RZ, RZ, R10 ;  /* 0x000000ffff0f3224 */ /* 0x000fe200078e000a */
[----:B------:R-:W-:Y:S01]  /*0d30*/  LOP3.LUT R17, R16, 0x1f, RZ, 0xc0, !PT ;  /* 0x0000001f10117812 */ /* 0x000fe200078ec0ff */
[----:B------:R-:W-:Y:S02]  /*0d40*/  @P4 IMAD.MOV.U32 R15, RZ, RZ, R11 ;  /* 0x000000ffff0f4224 */ /* 0x000fe400078e000b */
[----:B------:R-:W-:Y:S01]  /*0d50*/  @P5 IMAD.MOV.U32 R15, RZ, RZ, R12 ;  /* 0x000000ffff0f5224 */ /* 0x000fe200078e000c */
[----:B------:R-:W-:-:S07]  /*0d60*/  SHF.L.W.U32.HI R0, R14, R17, R0 ;  /* 0x000000110e007219 */ /* 0x000fce0000010e00 */
[----:B------:R-:W-:-:S05]  /*0d70*/  @P0 IMAD.MOV.U32 R15, RZ, RZ, R21 ;  /* 0x000000ffff0f0224 */ /* 0x000fca00078e0015 */
[----:B------:R-:W-:-:S07]  /*0d80*/  SHF.L.W.U32.HI R14, R15, R17, R14 ;  /* 0x000000110f0e7219 */ /* 0x000fce0000010e0e */
.L_x_10:
[----:B------:R-:W-:Y:S05]  /*0d90*/  BSYNC.RECONVERGENT B1 ;  /* 0x0000000000017941 */ /* 0x000fea0003800200 */
.L_x_9:
        /* <DEDUP_REMOVED lines=12> */
[----:B------:R-:W-:Y:S02]  /*0e60*/  ISETP.GE.AND P0, PT, R13, RZ, PT ;  /* 0x000000ff0d00720c */ /* 0x000fe40003f06270 */
[----:B------:R-:W-:-:S05]  /*0e70*/  IADD3 R0, PT, PT, -R18, RZ, RZ ;  /* 0x000000ff12007210 */ /* 0x000fca0007ffe1ff */
[----:B------:R-:W-:Y:S01]  /*0e80*/  @!P1 IMAD.MOV.U32 R18, RZ, RZ, R0 ;  /* 0x000000ffff129224 */ /* 0x000fe200078e0000 */
[----:B0-----:R-:W-:-:S10]  /*0e90*/  DMUL R16, R14, UR6 ;  /* 0x000000060e107c28 */ /* 0x001fd40008000000 */
[----:B------:R-:W0:Y:S02]  /*0ea0*/  F2F.F32.F64 R16, R16 ;  /* 0x0000001000107310 */ /* 0x000e240000301000 */
[----:B0-----:R-:W-:-:S07]  /*0eb0*/  FSEL R14, -R16, R16, !P0 ;  /* 0x00000010100e7208 */ /* 0x001fce0004000100 */
.L_x_7:
[----:B------:R-:W-:Y:S05]  /*0ec0*/  BSYNC.RECONVERGENT B0 ;  /* 0x0000000000007941 */ /* 0x000fea0003800200 */
.L_x_6:
[----:B------:R-:W-:Y:S01]  /*0ed0*/  FMUL R13, R14, R14 ;  /* 0x0000000e0e0d7220 */ /* 0x000fe20000400000 */
[C---:B------:R-:W-:Y:S01]  /*0ee0*/  LOP3.LUT R15, R18.reuse, 0x1, RZ, 0xc0, !PT ;  /* 0x00000001120f7812 */ /* 0x040fe200078ec0ff */
[----:B------:R-:W-:Y:S01]  /*0ef0*/  VIADD R18, R18, 0x1 ;  /* 0x0000000112127836 */ /* 0x000fe20000000000 */
[----:B------:R-:W-:Y:S01]  /*0f00*/  BSSY.RECONVERGENT B0, `(.L_x_11) ;  /* 0x0000075000007945 */ /* 0x000fe20003800200 */
[----:B------:R-:W-:Y:S01]  /*0f10*/  FFMA R0, R13, R5, -0.0013887860113754868507 ;  /* 0xbab607ed0d007423 */ /* 0x000fe20000000005 */
[----:B------:R-:W-:Y:S02]  /*0f20*/  ISETP.NE.U32.AND P0, PT, R15, 0x1, PT ;  /* 0x000000010f00780c */ /* 0x000fe40003f05070 */
[----:B------:R-:W-:Y:S02]  /*0f30*/  LOP3.LUT P1, RZ, R18, 0x2, RZ, 0xc0, !PT ;  /* 0x0000000212ff7812 */ /* 0x000fe4000782c0ff */
[----:B------:R-:W-:Y:S02]  /*0f40*/  FSEL R16, R0, -0.00019574658654164522886, P0 ;  /* 0xb94d415300107808 */ /* 0x000fe40000000000 */
[----:B------:R-:W-:-:S02]  /*0f50*/  FSEL R22, R6, 0.0083327032625675201416, P0 ;  /* 0x3c0885e406167808 */ /* 0x000fc40000000000 */
[----:B------:R-:W-:Y:S02]  /*0f60*/  FSEL R0, R14, 1, !P0 ;  /* 0x3f8000000e007808 */ /* 0x000fe40004000000 */
[----:B------:R-:W-:Y:S01]  /*0f70*/  FSEL R17, -R7, -0.16666662693023681641, P0 ;  /* 0xbe2aaaa807117808 */ /* 0x000fe20000000100 */
[C---:B------:R-:W-:Y:S02]  /*0f80*/  FFMA R16, R13.reuse, R16, R22 ;  /* 0x000000100d107223 */ /* 0x040fe40000000016 */
[C---:B------:R-:W-:Y:S02]  /*0f90*/  FFMA R15, R13.reuse, R0, RZ ;  /* 0x000000000d0f7223 */ /* 0x040fe400000000ff */
[----:B------:R-:W-:-:S04]  /*0fa0*/  FFMA R16, R13, R16, R17 ;  /* 0x000000100d107223 */ /* 0x000fc80000000011 */
[----:B------:R-:W-:-:S04]  /*0fb0*/  FFMA R0, R15, R16, R0 ;  /* 0x000000100f007223 */ /* 0x000fc80000000000 */
[----:B------:R-:W-:-:S04]  /*0fc0*/  @P1 FADD R0, RZ, -R0 ;  /* 0x80000000ff001221 */ /* 0x000fc80000000000 */
[----:B------:R-:W-:-:S04]  /*0fd0*/  FMUL R13, R0, 1.5 ;  /* 0x3fc00000000d7820 */ /* 0x000fc80000400000 */
[----:B------:R-:W-:-:S04]  /*0fe0*/  FFMA R13, R20, 2, R13 ;  /* 0x40000000140d7823 */ /* 0x000fc8000000000d */
[C---:B------:R-:W-:Y:S01]  /*0ff0*/  FMUL R0, R13.reuse, 0.63661974668502807617 ;  /* 0x3f22f9830d007820 */ /* 0x040fe20000400000 */
[----:B------:R-:W-:-:S05]  /*1000*/  FSETP.GE.AND P0, PT, |R13|, 105615, PT ;  /* 0x47ce47800d00780b */ /* 0x000fca0003f06200 */
[----:B------:R-:W0:Y:S02]  /*1010*/  F2I.NTZ R0, R0 ;  /* 0x0000000000007305 */ /* 0x000e240000203100 */
[----:B0-----:R-:W-:Y:S01]  /*1020*/  I2FP.F32.S32 R14, R0 ;  /* 0x00000000000e7245 */ /* 0x001fe20000201400 */
[----:B------:R-:W-:-:S04]  /*1030*/  IMAD.MOV.U32 R20, RZ, RZ, R0 ;  /* 0x000000ffff147224 */ /* 0x000fc800078e0000 */
[----:B------:R-:W-:-:S04]  /*1040*/  FFMA R15, R14, -1.5707962512969970703, R13 ;  /* 0xbfc90fda0e0f7823 */ /* 0x000fc8000000000d */
[----:B------:R-:W-:-:S04]  /*1050*/  FFMA R15, R14, -7.5497894158615963534e-08, R15 ;  /* 0xb3a221680e0f7823 */ /* 0x000fc8000000000f */
[----:B------:R-:W-:-:S04]  /*1060*/  FFMA R21, R14, -5.3903029534742383927e-15, R15 ;  /* 0xa7c234c50e157823 */ /* 0x000fc8000000000f */
[----:B------:R-:W-:Y:S01]  /*1070*/  IMAD.MOV.U32 R14, RZ, RZ, R21 ;  /* 0x000000ffff0e7224 */ /* 0x000fe200078e0015 */
[----:B------:R-:W-:Y:S06]  /*1080*/  @!P0 BRA `(.L_x_12) ;  /* 0x0000000400708947 */ /* 0x000fec0003800000 */
[----:B------:R-:W-:-:S13]  /*1090*/  FSETP.NEU.AND P0, PT, |R13|, +INF , PT ;  /* 0x7f8000000d00780b */ /* 0x000fda0003f0d200 */
[----:B------:R-:W-:Y:S05]  /*10a0*/  @!P0 BRA `(.L_x_13) ;  /* 0x0000000400608947 */ /* 0x000fea0003800000 */
[----:B------:R-:W0:Y:S01]  /*10b0*/  LDC.64 R14, c[0x4][RZ] ;  /* 0x01000000ff0e7b82 */ /* 0x000e220000000a00 */
[----:B------:R-:W-:Y:S01]  /*10c0*/  IMAD.SHL.U32 R0, R13, 0x100, RZ ;  /* 0x000001000d007824 */ /* 0x000fe200078e00ff */
[----:B------:R-:W-:Y:S01]  /*10d0*/  UMOV UR5, URZ ;  /* 0x000000ff00057c82 */ /* 0x000fe20008000000 */
[----:B------:R-:W-:Y:S02]  /*10e0*/  IMAD.MOV.U32 R23, RZ, RZ, RZ ;  /* 0x000000ffff177224 */ /* 0x000fe400078e00ff */
[----:B------:R-:W-:Y:S01]  /*10f0*/  IMAD.MOV.U32 R25, RZ, RZ, RZ ;  /* 0x000000ffff197224 */ /* 0x000fe200078e00ff */
[----:B------:R-:W-:-:S07]  /*1100*/  LOP3.LUT R27, R0, 0x80000000, RZ, 0xfc, !PT ;  /* 0x80000000001b7812 */ /* 0x000fce00078efcff */
.L_x_14:
        /* <DEDUP_REMOVED lines=15> */
[--C-:B------:R-:W-:Y:S01]  /*1200*/  @P4 IMAD.MOV.U32 R9, RZ, RZ, R0.reuse ;  /* 0x000000ffff094224 */ /* 0x100fe200078e0000 */
[----:B------:R-:W-:Y:S01]  /*1210*/  @P5 MOV R8, R0 ;  /* 0x0000000000085202 */ /* 0x000fe20000000f00 */
[--C-:B------:R-:W-:Y:S02]  /*1220*/  @P3 IMAD.MOV.U32 R10, RZ, RZ, R0.reuse ;  /* 0x000000ffff0a3224 */ /* 0x100fe400078e0000 */
[--C-:B------:R-:W-:Y:S02]  /*1230*/  @P2 IMAD.MOV.U32 R11, RZ, RZ, R0.reuse ;  /* 0x000000ffff0b2224 */ /* 0x100fe400078e0000 */
[----:B------:R-:W-:-:S06]  /*1240*/  @P1 IMAD.MOV.U32 R12, RZ, RZ, R0 ;  /* 0x000000ffff0c1224 */ /* 0x000fcc00078e0000 */
[----:B------:R-:W-:Y:S05]  /*1250*/  @P6 BRA `(.L_x_14) ;  /* 0xfffffffc00ac6947 */ /* 0x000fea000383ffff */
        /* <DEDUP_REMOVED lines=16> */
[--C-:B------:R-:W-:Y:S01]  /*1360*/  @P4 IMAD.MOV.U32 R0, RZ, RZ, R8.reuse ;  /* 0x000000ffff004224 */ /* 0x100fe200078e0008 */
[----:B------:R-:W-:Y:S01]  /*1370*/  ISETP.EQ.AND P4, PT, R17, 0x4, PT ;  /* 0x000000041100780c */ /* 0x000fe20003f82270 */
[----:B------:R-:W-:Y:S01]  /*1380*/  @P2 IMAD.MOV.U32 R15, RZ, RZ, R8 ;  /* 0x000000ffff0f2224 */ /* 0x000fe200078e0008 */
[----:B------:R-:W-:Y:S01]  /*1390*/  @P2 MOV R0, R9 ;  /* 0x0000000900002202 */ /* 0x000fe20000000f00 */
[----:B------:R-:W-:Y:S02]  /*13a0*/  @P1 IMAD.MOV.U32 R15, RZ, RZ, R9 ;  /* 0x000000ffff0f1224 */ /* 0x000fe400078e0009 */
[----:B------:R-:W-:-:S02]  /*13b0*/  @P1 IMAD.MOV.U32 R0, RZ, RZ, R10 ;  /* 0x000000ffff001224 */ /* 0x000fc400078e000a */
[----:B------:R-:W-:Y:S02]  /*13c0*/  @P0 IMAD.MOV.U32 R15, RZ, RZ, R10 ;  /* 0x000000ffff0f0224 */ /* 0x000fe400078e000a */
[--C-:B------:R-:W-:Y:S02]  /*13d0*/  @P0 IMAD.MOV.U32 R0, RZ, RZ, R11.reuse ;  /* 0x000000ffff000224 */ /* 0x100fe400078e000b */
[----:B------:R-:W-:Y:S02]  /*13e0*/  @P3 IMAD.MOV.U32 R15, RZ, RZ, R11 ;  /* 0x000000ffff0f3224 */ /* 0x000fe400078e000b */
[--C-:B------:R-:W-:Y:S02]  /*13f0*/  @P3 IMAD.MOV.U32 R0, RZ, RZ, R12.reuse ;  /* 0x000000ffff003224 */ /* 0x100fe400078e000c */
[----:B------:R-:W-:Y:S02]  /*1400*/  @P5 IMAD.MOV.U32 R15, RZ, RZ, R12 ;  /* 0x000000ffff0f5224 */ /* 0x000fe400078e000c */
[----:B------:R-:W-:-:S02]  /*1410*/  @P5 IMAD.MOV.U32 R0, RZ, RZ, R23 ;  /* 0x000000ffff005224 */ /* 0x000fc400078e0017 */
[----:B------:R-:W-:Y:S01]  /*1420*/  @P4 IMAD.MOV.U32 R15, RZ, RZ, R23 ;  /* 0x000000ffff0f4224 */ /* 0x000fe200078e0017 */
[----:B------:R-:W-:Y:S06]  /*1430*/  @!P6 BRA `(.L_x_16) ;  /* 0x00000000002ce947 */ /* 0x000fec0003800000 */
[----:B------:R-:W-:Y:S01]  /*1440*/  @P2 IMAD.MOV.U32 R16, RZ, RZ, R4 ;  /* 0x000000ffff102224 */ /* 0x000fe200078e0004 */
[----:B------:R-:W-:Y:S01]  /*1450*/  @P1 MOV R16, R8 ;  /* 0x0000000800101202 */ /* 0x000fe20000000f00 */
        /* <DEDUP_REMOVED lines=9> */
.L_x_16:
[----:B------:R-:W-:Y:S05]  /*14f0*/  BSYNC.RECONVERGENT B1 ;  /* 0x0000000000017941 */ /* 0x000fea0003800200 */
.L_x_15:
        /* <DEDUP_REMOVED lines=17> */
[----:B0-----:R-:W-:Y:S01]  /*1610*/  FSEL R14, -R16, R16, !P1 ;  /* 0x00000010100e7208 */ /* 0x001fe20004800100 */
[----:B------:R-:W-:Y:S06]  /*1620*/  BRA `(.L_x_12) ;  /* 0x0000000000087947 */ /* 0x000fec0003800000 */
.L_x_13:
[----:B------:R-:W-:Y:S01]  /*1630*/  FMUL R14, RZ, R13 ;  /* 0x0000000dff0e7220 */ /* 0x000fe20000400000 */
[----:B------:R-:W-:-:S07]  /*1640*/  IMAD.MOV.U32 R0, RZ, RZ, RZ ;  /* 0x000000ffff007224 */ /* 0x000fce00078e00ff */
.L_x_12:
[----:B------:R-:W-:Y:S05]  /*1650*/  BSYNC.RECONVERGENT B0 ;  /* 0x0000000000007941 */ /* 0x000fea0003800200 */
.L_x_11:
[----:B------:R-:W-:Y:S01]  /*1660*/  FMUL R15, R14, R14 ;  /* 0x0000000e0e0f7220 */ /* 0x000fe20000400000 */
[C---:B------:R-:W-:Y:S01]  /*1670*/  LOP3.LUT R17, R0.reuse, 0x1, RZ, 0xc0, !PT ;  /* 0x0000000100117812 */ /* 0x040fe200078ec0ff */
[----:B------:R-:W-:Y:S01]  /*1680*/  BSSY.RECONVERGENT B0, `(.L_x_17) ;  /* 0x000006b000007945 */ /* 0x000fe20003800200 */
[----:B------:R-:W-:Y:S01]  /*1690*/  LOP3.LUT P1, RZ, R0, 0x2, RZ, 0xc0, !PT ;  /* 0x0000000200ff7812 */ /* 0x000fe2000782c0ff */
[----:B------:R-:W-:Y:S01]  /*16a0*/  FFMA R16, R15, R5, -0.0013887860113754868507 ;  /* 0xbab607ed0f107423 */ /* 0x000fe20000000005 */
[----:B------:R-:W-:-:S04]  /*16b0*/  ISETP.NE.U32.AND P0, PT, R17, 0x1, PT ;  /* 0x000000011100780c */ /* 0x000fc80003f05070 */
[----:B------:R-:W-:Y:S02]  /*16c0*/  FSEL R16, R16, -0.00019574658654164522886, !P0 ;  /* 0xb94d415310107808 */ /* 0x000fe40004000000 */
[----:B------:R-:W-:Y:S02]  /*16d0*/  FSEL R18, R6, 0.0083327032625675201416, !P0 ;  /* 0x3c0885e406127808 */ /* 0x000fe40004000000 */
[----:B------:R-:W-:Y:S02]  /*16e0*/  FSEL R0, R14, 1, P0 ;  /* 0x3f8000000e007808 */ /* 0x000fe40000000000 */
[----:B------:R-:W-:Y:S01]  /*16f0*/  FSEL R19, -R7, -0.16666662693023681641, !P0 ;  /* 0xbe2aaaa807137808 */ /* 0x000fe20004000100 */
[----:B------:R-:W-:Y:S01]  /*1700*/  FFMA R16, R15, R16, R18 ;  /* 0x000000100f107223 */ /* 0x000fe20000000012 */
[----:B------:R-:W-:Y:S01]  /*1710*/  FSETP.GE.AND P0, PT, |R13|, 105615, PT ;  /* 0x47ce47800d00780b */ /* 0x000fe20003f06200 */
[C---:B------:R-:W-:Y:S02]  /*1720*/  FFMA R17, R15.reuse, R0, RZ ;  /* 0x000000000f117223 */ /* 0x040fe400000000ff */
[----:B------:R-:W-:-:S04]  /*1730*/  FFMA R16, R15, R16, R19 ;  /* 0x000000100f107223 */ /* 0x000fc80000000013 */
[----:B------:R-:W-:-:S04]  /*1740*/  FFMA R22, R17, R16, R0 ;  /* 0x0000001011167223 */ /* 0x000fc80000000000 */
[----:B------:R-:W-:Y:S02]  /*1750*/  @P1 FADD R22, RZ, -R22 ;  /* 0x80000016ff161221 */ /* 0x000fe40000000000 */
[----:B------:R-:W-:Y:S05]  /*1760*/  @!P0 BRA `(.L_x_18) ;  /* 0x0000000400708947 */ /* 0x000fea0003800000 */
[----:B------:R-:W-:-:S13]  /*1770*/  FSETP.NEU.AND P0, PT, |R13|, +INF , PT ;  /* 0x7f8000000d00780b */ /* 0x000fda0003f0d200 */
[----:B------:R-:W-:Y:S05]  /*1780*/  @!P0 BRA `(.L_x_19) ;  /* 0x0000000400608947 */ /* 0x000fea0003800000 */
[----:B------:R-:W0:Y:S01]  /*1790*/  LDC.64 R14, c[0x4][RZ] ;  /* 0x01000000ff0e7b82 */ /* 0x000e220000000a00 */
[----:B------:R-:W-:Y:S01]  /*17a0*/  IMAD.SHL.U32 R0, R13, 0x100, RZ ;  /* 0x000001000d007824 */ /* 0x000fe200078e00ff */
[----:B------:R-:W-:Y:S01]  /*17b0*/  MOV R21, RZ ;  /* 0x000000ff00157202 */ /* 0x000fe20000000f00 */
[----:B------:R-:W-:Y:S01]  /*17c0*/  IMAD.MOV.U32 R23, RZ, RZ, RZ ;  /* 0x000000ffff177224 */ /* 0x000fe200078e00ff */
[----:B------:R-:W-:Y:S02]  /*17d0*/  UMOV UR5, URZ ;  /* 0x000000ff00057c82 */ /* 0x000fe40008000000 */
[----:B------:R-:W-:-:S07]  /*17e0*/  LOP3.LUT R25, R0, 0x80000000, RZ, 0xfc, !PT ;  /* 0x8000000000197812 */ /* 0x000fce00078efcff */
.L_x_20:
        /* <DEDUP_REMOVED lines=44> */
[--C-:B------:R-:W-:Y:S01]  /*1ab0*/  @P0 IMAD.MOV.U32 R0, RZ, RZ, R11.reuse ;  /* 0x000000ffff000224 */ /* 0x100fe200078e000b */
[----:B------:R-:W-:Y:S01]  /*1ac0*/  @P3 MOV R0, R12 ;  /* 0x0000000c00003202 */ /* 0x000fe20000000f00 */
[----:B------:R-:W-:Y:S02]  /*1ad0*/  @P3 IMAD.MOV.U32 R14, RZ, RZ, R11 ;  /* 0x000000ffff0e3224 */ /* 0x000fe400078e000b */
        /* <DEDUP_REMOVED lines=15> */
.L_x_22:
[----:B------:R-:W-:Y:S05]  /*1bd0*/  BSYNC.RECONVERGENT B1 ;  /* 0x0000000000017941 */ /* 0x000fea0003800200 */
.L_x_21:
[C---:B------:R-:W-:Y:S01]  /*1be0*/  SHF.L.W.U32.HI R20, R14.reuse, 0x2, R0 ;  /* 0x000000020e147819 */ /* 0x040fe20000010e00 */
[----:B------:R-:W-:Y:S01]  /*1bf0*/  UMOV UR6, 0x54442d19 ;  /* 0x54442d1900067882 */ /* 0x000fe20000000000 */
[----:B------:R-:W-:Y:S01]  /*1c00*/  SHF.L.U32 R14, R14, 0x2, RZ ;  /* 0x000000020e0e7819 */ /* 0x000fe200000006ff */
        /* <DEDUP_REMOVED lines=16> */
.L_x_19:
[----:B------:R-:W-:Y:S01]  /*1d10*/  FMUL R21, RZ, R13 ;  /* 0x0000000dff157220 */ /* 0x000fe20000400000 */
[----:B------:R-:W-:-:S07]  /*1d20*/  IMAD.MOV.U32 R20, RZ, RZ, RZ ;  /* 0x000000ffff147224 */ /* 0x000fce00078e00ff */
.L_x_18:
[----:B------:R-:W-:Y:S05]  /*1d30*/  BSYNC.RECONVERGENT B0 ;  /* 0x0000000000007941 */ /* 0x000fea0003800200 */
.L_x_17:
        /* <DEDUP_REMOVED lines=36> */
.L_x_26:
[----:B0-----:R-:W-:-:S06]  /*1f80*/  IMAD.WIDE.U32 R16, R25, 0x4, R14 ;  /* 0x0000000419107825 */ /* 0x001fcc00078e000e */
[----:B------:R-:W2:Y:S01]  /*1f90*/  LDG.E.CONSTANT R16, desc[UR8][R16.64] ;  /* 0x0000000810107981 */ /* 0x000ea2000c1e9900 */
[C---:B------:R-:W-:Y:S01]  /*1fa0*/  IMAD.SHL.U32 R0, R25.reuse, 0x4, RZ ;  /* 0x0000000419007824 */ /* 0x040fe200078e00ff */
[----:B------:R-:W-:-:S04]  /*1fb0*/  IADD3 R25, PT, PT, R25, 0x1, RZ ;  /* 0x0000000119197810 */ /* 0x000fc80007ffe0ff */
        /* <DEDUP_REMOVED lines=32> */
[----:B------:R-:W-:Y:S01]  /*21c0*/  @P4 IMAD.MOV.U32 R15, RZ, RZ, R4 ;  /* 0x000000ffff0f4224 */ /* 0x000fe200078e0004 */
[----:B------:R-:W-:Y:S01]  /*21d0*/  @P4 MOV R0, R8 ;  /* 0x0000000800004202 */ /* 0x000fe20000000f00 */
[----:B------:R-:W-:Y:S01]  /*21e0*/  @P2 IMAD.MOV.U32 R15, RZ, RZ, R8 ;  /* 0x000000ffff0f2224 */ /* 0x000fe200078e0008 */
[----:B------:R-:W-:Y:S01]  /*21f0*/  ISETP.EQ.AND P4, PT, R17, 0x4, PT ;  /* 0x000000041100780c */ /* 0x000fe20003f82270 */
[--C-:B------:R-:W-:Y:S02]  /*2200*/  @P2 IMAD.MOV.U32 R0, RZ, RZ, R9.reuse ;  /* 0x000000ffff002224 */ /* 0x100fe400078e0009 */
[----:B------:R-:W-:Y:S02]  /*2210*/  @P1 IMAD.MOV.U32 R15, RZ, RZ, R9 ;  /* 0x000000ffff0f1224 */ /* 0x000fe400078e0009 */
[----:B------:R-:W-:-:S02]  /*2220*/  @P1 IMAD.MOV.U32 R0, RZ, RZ, R10 ;  /* 0x000000ffff001224 */ /* 0x000fc400078e000a */
[----:B------:R-:W-:Y:S02]  /*2230*/  @P0 IMAD.MOV.U32 R15, RZ, RZ, R10 ;  /* 0x000000ffff0f0224 */ /* 0x000fe400078e000a */
[--C-:B------:R-:W-:Y:S02]  /*2240*/  @P0 IMAD.MOV.U32 R0, RZ, RZ, R11.reuse ;  /* 0x000000ffff000224 */ /* 0x100fe400078e000b */
[----:B------:R-:W-:Y:S02]  /*2250*/  @P3 IMAD.MOV.U32 R15, RZ, RZ, R11 ;  /* 0x000000ffff0f3224 */ /* 0x000fe400078e000b */
[--C-:B------:R-:W-:Y:S02]  /*2260*/  @P3 IMAD.MOV.U32 R0, RZ, RZ, R12.reuse ;  /* 0x000000ffff003224 */ /* 0x100fe400078e000c */
[----:B------:R-:W-:Y:S01]  /*2270*/  @P5 IMAD.MOV.U32 R15, RZ, RZ, R12 ;  /* 0x000000ffff0f5224 */ /* 0x000fe200078e000c */
[----:B------:R-:W-:Y:S01]  /*2280*/  @P4 MOV R15, R23 ;  /* 0x00000017000f4202 */ /* 0x000fe20000000f00 */
[----:B------:R-:W-:Y:S01]  /*2290*/  @P5 IMAD.MOV.U32 R0, RZ, RZ, R23 ;  /* 0x000000ffff005224 */ /* 0x000fe200078e0017 */
[----:B------:R-:W-:Y:S06]  /*22a0*/  @!P6 BRA `(.L_x_28) ;  /* 0x00000000002ce947 */ /* 0x000fec0003800000 */
[----:B------:R-:W-:Y:S01]  /*22b0*/  @P2 IMAD.MOV.U32 R16, RZ, RZ, R4 ;  /* 0x000000ffff102224 */ /* 0x000fe200078e0004 */
[----:B------:R-:W-:Y:S01]  /*22c0*/  LOP3.LUT R14, R14, 0x1f, RZ, 0xc0, !PT ;  /* 0x0000001f0e0e7812 */ /* 0x000fe200078ec0ff */
[----:B------:R-:W-:Y:S02]  /*22d0*/  @P1 IMAD.MOV.U32 R16, RZ, RZ, R8 ;  /* 0x000000ffff101224 */ /* 0x000fe400078e0008 */
[----:B------:R-:W-:Y:S01]  /*22e0*/  @P0 IMAD.MOV.U32 R16, RZ, RZ, R9 ;  /* 0x000000ffff100224 */ /* 0x000fe200078e0009 */
[----:B------:R-:W-:Y:S01]  /*22f0*/  ISETP.EQ.AND P0, PT, R17, 0x8, PT ;  /* 0x000000081100780c */ /* 0x000fe20003f02270 */
[----:B------:R-:W-:Y:S01]  /*2300*/  @P3 IMAD.MOV.U32 R16, RZ, RZ, R10 ;  /* 0x000000ffff103224 */ /* 0x000fe200078e000a */
[----:B------:R-:W-:Y:S01]  /*2310*/  SHF.L.W.U32.HI R0, R15, R14, R0 ;  /* 0x0000000e0f007219 */ /* 0x000fe20000010e00 */
[----:B------:R-:W-:Y:S02]  /*2320*/  @P5 IMAD.MOV.U32 R16, RZ, RZ, R11 ;  /* 0x000000ffff105224 */ /* 0x000fe400078e000b */
[----:B------:R-:W-:-:S08]  /*2330*/  @P4 IMAD.MOV.U32 R16, RZ, RZ, R12 ;  /* 0x000000ffff104224 */ /* 0x000fd000078e000c */
[----:B------:R-:W-:-:S05]  /*2340*/  @P0 IMAD.MOV.U32 R16, RZ, RZ, R23 ;  /* 0x000000ffff100224 */ /* 0x000fca00078e0017 */
[----:B------:R-:W-:-:S07]  /*2350*/  SHF.L.W.U32.HI R15, R16, R14, R15 ;  /* 0x0000000e100f7219 */ /* 0x000fce0000010e0f */
.L_x_28:
[----:B------:R-:W-:Y:S05]  /*2360*/  BSYNC.RECONVERGENT B1 ;  /* 0x0000000000017941 */ /* 0x000fea0003800200 */
.L_x_27:
        /* <DEDUP_REMOVED lines=19> */
.L_x_25:
[----:B------:R-:W-:Y:S01]  /*24a0*/  FMUL R14, RZ, R13 ;  /* 0x0000000dff0e7220 */ /* 0x000fe20000400000 */
[----:B------:R-:W-:-:S07]  /*24b0*/  MOV R0, RZ ;  /* 0x000000ff00007202 */ /* 0x000fce0000000f00 */
.L_x_24:
[----:B------:R-:W-:Y:S05]  /*24c0*/  BSYNC.RECONVERGENT B0 ;  /* 0x0000000000007941 */ /* 0x000fea0003800200 */
.L_x_23:
        /* <DEDUP_REMOVED lines=25> */
.L_x_32:
        /* <DEDUP_REMOVED lines=16> */
[----:B------:R-:W-:Y:S01]  /*2760*/  @P1 MOV R12, R0 ;  /* 0x00000000000c1202 */ /* 0x000fe20000000f00 */
[--C-:B------:R-:W-:Y:S02]  /*2770*/  @P4 IMAD.MOV.U32 R9, RZ, RZ, R0.reuse ;  /* 0x000000ffff094224 */ /* 0x100fe400078e0000 */
[--C-:B------:R-:W-:Y:S02]  /*2780*/  @P3 IMAD.MOV.U32 R10, RZ, RZ, R0.reuse ;  /* 0x000000ffff0a3224 */ /* 0x100fe400078e0000 */
[----:B------:R-:W-:-:S05]  /*2790*/  @P2 IMAD.MOV.U32 R11, RZ, RZ, R0 ;  /* 0x000000ffff0b2224 */ /* 0x000fca00078e0000 */
        /* <DEDUP_REMOVED lines=22> */
[--C-:B------:R-:W-:Y:S01]  /*2900*/  @P1 IMAD.MOV.U32 R0, RZ, RZ, R10.reuse ;  /* 0x000000ffff001224 */ /* 0x100fe200078e000a */
[----:B------:R-:W-:Y:S01]  /*2910*/  @P0 MOV R0, R11 ;  /* 0x0000000b00000202 */ /* 0x000fe20000000f00 */
[----:B------:R-:W-:Y:S02]  /*2920*/  @P0 IMAD.MOV.U32 R14, RZ, RZ, R10 ;  /* 0x000000ffff0e0224 */ /* 0x000fe400078e000a */
[----:B------:R-:W-:Y:S02]  /*2930*/  @P3 IMAD.MOV.U32 R14, RZ, RZ, R11 ;  /* 0x000000ffff0e3224 */ /* 0x000fe400078e000b */
[--C-:B------:R-:W-:Y:S02]  /*2940*/  @P3 IMAD.MOV.U32 R0, RZ, RZ, R12.reuse ;  /* 0x000000ffff003224 */ /* 0x100fe400078e000c */
        /* <DEDUP_REMOVED lines=10> */
[----:B------:R-:W-:Y:S01]  /*29f0*/  @P4 IMAD.MOV.U32 R15, RZ, RZ, R11 ;  /* 0x000000ffff0f4224 */ /* 0x000fe200078e000b */
[----:B------:R-:W-:Y:S02]  /*2a00*/  @P5 MOV R15, R12 ;  /* 0x0000000c000f5202 */ /* 0x000fe40000000f00 */
[----:B------:R-:W-:-:S07]  /*2a10*/  SHF.L.W.U32.HI R0, R14, R17, R0 ;  /* 0x000000110e007219 */ /* 0x000fce0000010e00 */
[----:B------:R-:W-:-:S05]  /*2a20*/  @P0 IMAD.MOV.U32 R15, RZ, RZ, R21 ;  /* 0x000000ffff0f0224 */ /* 0x000fca00078e0015 */
[----:B------:R-:W-:-:S07]  /*2a30*/  SHF.L.W.U32.HI R14, R15, R17, R14 ;  /* 0x000000110f0e7219 */ /* 0x000fce0000010e0e */
.L_x_34:
[----:B------:R-:W-:Y:S05]  /*2a40*/  BSYNC.RECONVERGENT B1 ;  /* 0x0000000000017941 */ /* 0x000fea0003800200 */
.L_x_33:
        /* <DEDUP_REMOVED lines=19> */
.L_x_31:
[----:B------:R-:W-:Y:S01]  /*2b80*/  FMUL R21, RZ, R13 ;  /* 0x0000000dff157220 */ /* 0x000fe20000400000 */
[----:B------:R-:W-:-:S07]  /*2b90*/  IMAD.MOV.U32 R20, RZ, RZ, RZ ;  /* 0x000000ffff147224 */ /* 0x000fce00078e00ff */
.L_x_30:
[----:B------:R-:W-:Y:S05]  /*2ba0*/  BSYNC.RECONVERGENT B0 ;  /* 0x0000000000007941 */ /* 0x000fea0003800200 */
.L_x_29:
        /* <DEDUP_REMOVED lines=36> */
.L_x_38:
        /* <DEDUP_REMOVED lines=34> */
[----:B------:R-:W-:Y:S02]  /*3010*/  @P3 MOV R0, R4 ;  /* 0x0000000400003202 */ /* 0x000fe40000000f00 */
[C---:B------:R-:W-:Y:S01]  /*3020*/  ISETP.EQ.AND P3, PT, R17.reuse, -0x4, PT ;  /* 0xfffffffc1100780c */ /* 0x040fe20003f62270 */
[----:B------:R-:W-:Y:S02]  /*3030*/  @P4 IMAD.MOV.U32 R15, RZ, RZ, R4 ;  /* 0x000000ffff0f4224 */ /* 0x000fe400078e0004 */
[--C-:B------:R-:W-:Y:S01]  /*3040*/  @P4 IMAD.MOV.U32 R0, RZ, RZ, R8.reuse ;  /* 0x000000ffff004224 */ /* 0x100fe200078e0008 */
[----:B------:R-:W-:Y:S01]  /*3050*/  ISETP.EQ.AND P4, PT, R17, 0x4, PT ;  /* 0x000000041100780c */ /* 0x000fe20003f82270 */
        /* <DEDUP_REMOVED lines=23> */
.L_x_40:
[----:B------:R-:W-:Y:S05]  /*31d0*/  BSYNC.RECONVERGENT B1 ;  /* 0x0000000000017941 */ /* 0x000fea0003800200 */
.L_x_39:
        /* <DEDUP_REMOVED lines=17> */
[----:B0-----:R-:W-:Y:S01]  /*32f0*/  FSEL R14, -R16, R16, !P1 ;  /* 0x00000010100e7208 */ /* 0x001fe20004800100 */
[----:B------:R-:W-:Y:S06]  /*3300*/  BRA `(.L_x_36) ;  /* 0x0000000000087947 */ /* 0x000fec0003800000 */
.L_x_37:
[----:B------:R-:W-:Y:S01]  /*3310*/  FMUL R14, RZ, R13 ;  /* 0x0000000dff0e7220 */ /* 0x000fe20000400000 */
[----:B------:R-:W-:-:S07]  /*3320*/  IMAD.MOV.U32 R0, RZ, RZ, RZ ;  /* 0x000000ffff007224 */ /* 0x000fce00078e00ff */
.L_x_36:
[----:B------:R-:W-:Y:S05]  /*3330*/  BSYNC.RECONVERGENT B0 ;  /* 0x0000000000007941 */ /* 0x000fea0003800200 */
.L_x_35:
        /* <DEDUP_REMOVED lines=25> */
.L_x_44:
        /* <DEDUP_REMOVED lines=40> */
[--C-:B------:R-:W-:Y:S01]  /*3750*/  @P2 IMAD.MOV.U32 R0, RZ, RZ, R9.reuse ;  /* 0x000000ffff002224 */ /* 0x100fe200078e0009 */
[----:B------:R-:W-:Y:S01]  /*3760*/  @P1 MOV R0, R10 ;  /* 0x0000000a00001202 */ /* 0x000fe20000000f00 */
        /* <DEDUP_REMOVED lines=12> */
[----:B------:R-:W-:Y:S02]  /*3830*/  ISETP.EQ.AND P0, PT, R17, 0x8, PT ;  /* 0x000000081100780c */ /* 0x000fe40003f02270 */
[----:B------:R-:W-:Y:S01]  /*3840*/  @P3 MOV R15, R10 ;  /* 0x0000000a000f3202 */ /* 0x000fe20000000f00 */
[----:B------:R-:W-:Y:S01]  /*3850*/  @P4 IMAD.MOV.U32 R15, RZ, RZ, R11 ;  /* 0x000000ffff0f4224 */ /* 0x000fe200078e000b */
[----:B------:R-:W-:Y:S01]  /*3860*/  LOP3.LUT R17, R16, 0x1f, RZ, 0xc0, !PT ;  /* 0x0000001f10117812 */ /* 0x000fe200078ec0ff */
[----:B------:R-:W-:-:S03]  /*3870*/  @P5 IMAD.MOV.U32 R15, RZ, RZ, R12 ;  /* 0x000000ffff0f5224 */ /* 0x000fc600078e000c */
[----:B------:R-:W-:-:S05]  /*3880*/  SHF.L.W.U32.HI R0, R14, R17, R0 ;  /* 0x000000110e007219 */ /* 0x000fca0000010e00 */
[----:B------:R-:W-:-:S05]  /*3890*/  @P0 IMAD.MOV.U32 R15, RZ, RZ, R21 ;  /* 0x000000ffff0f0224 */ /* 0x000fca00078e0015 */
[----:B------:R-:W-:-:S07]  /*38a0*/  SHF.L.W.U32.HI R14, R15, R17, R14 ;  /* 0x000000110f0e7219 */ /* 0x000fce0000010e0e */
.L_x_46:
[----:B------:R-:W-:Y:S05]  /*38b0*/  BSYNC.RECONVERGENT B1 ;  /* 0x0000000000017941 */ /* 0x000fea0003800200 */
.L_x_45:
        /* <DEDUP_REMOVED lines=19> */
.L_x_43:
[----:B------:R-:W-:Y:S01]  /*39f0*/  FMUL R21, RZ, R13 ;  /* 0x0000000dff157220 */ /* 0x000fe20000400000 */
[----:B------:R-:W-:-:S07]  /*3a00*/  IMAD.MOV.U32 R20, RZ, RZ, RZ ;  /* 0x000000ffff147224 */ /* 0x000fce00078e00ff */
.L_x_42:
[----:B------:R-:W-:Y:S05]  /*3a10*/  BSYNC.RECONVERGENT B0 ;  /* 0x0000000000007941 */ /* 0x000fea0003800200 */
.L_x_41:
        /* <DEDUP_REMOVED lines=31> */
[----:B------:R-:W-:Y:S01]  /*3c10*/  SHF.L.U32 R0, R13, 0x8, RZ ;  /* 0x000000080d007819 */ /* 0x000fe200000006ff */
[----:B------:R-:W-:Y:S01]  /*3c20*/  IMAD.MOV.U32 R23, RZ, RZ, RZ ;  /* 0x000000ffff177224 */ /* 0x000fe200078e00ff */
[----:B------:R-:W-:Y:S01]  /*3c30*/  UMOV UR5, URZ ;  /* 0x000000ff00057c82 */ /* 0x000fe20008000000 */
[----:B------:R-:W-:Y:S01]  /*3c40*/  IMAD.MOV.U32 R25, RZ, RZ, RZ ;  /* 0x000000ffff197224 */ /* 0x000fe200078e00ff */
[----:B------:R-:W-:-:S07]  /*3c50*/  LOP3.LUT R27, R0, 0x80000000, RZ, 0xfc, !PT ;  /* 0x80000000001b7812 */ /* 0x000fce00078efcff */
.L_x_50:
        /* <DEDUP_REMOVED lines=24> */
[----:B------:R-:W-:Y:S02]  /*3de0*/  LOP3.LUT P6, RZ, R14, 0x1f, RZ, 0xc0, !PT ;  /* 0x0000001f0eff7812 */ /* 0x000fe400078cc0ff */
[----:B------:R-:W-:-:S04]  /*3df0*/  IADD3 R0, PT, PT, R0, -0x80, RZ ;  /* 0xffffff8000007810 */ /* 0x000fc80007ffe0ff */
        /* <DEDUP_REMOVED lines=17> */
[----:B------:R-:W-:Y:S01]  /*3f10*/  @P0 IMAD.MOV.U32 R15, RZ, RZ, R10 ;  /* 0x000000ffff0f0224 */ /* 0x000fe200078e000a */
[----:B------:R-:W-:Y:S01]  /*3f20*/  @P3 MOV R15, R11 ;  /* 0x0000000b000f3202 */ /* 0x000fe20000000f00 */
[----:B------:R-:W-:Y:S02]  /*3f30*/  @P0 IMAD.MOV.U32 R0, RZ, RZ, R11 ;  /* 0x000000ffff000224 */ /* 0x000fe400078e000b */
[--C-:B------:R-:W-:Y:S02]  /*3f40*/  @P3 IMAD.MOV.U32 R0, RZ, RZ, R12.reuse ;  /* 0x000000ffff003224 */ /* 0x100fe400078e000c */
        /* <DEDUP_REMOVED lines=13> */
[----:B------:R-:W-:-:S04]  /*4020*/  @P0 MOV R16, R23 ;  /* 0x0000001700100202 */ /* 0x000fc80000000f00 */
[----:B------:R-:W-:-:S07]  /*4030*/  SHF.L.W.U32.HI R15, R16, R14, R15 ;  /* 0x0000000e100f7219 */ /* 0x000fce0000010e0f */
.L_x_52:
[----:B------:R-:W-:Y:S05]  /*4040*/  BSYNC.RECONVERGENT B1 ;  /* 0x0000000000017941 */ /* 0x000fea0003800200 */
.L_x_51:
        /* <DEDUP_REMOVED lines=19> */
.L_x_49:
[----:B------:R-:W-:Y:S01]  /*4180*/  FMUL R14, RZ, R13 ;  /* 0x0000000dff0e7220 */ /* 0x000fe20000400000 */
[----:B------:R-:W-:-:S07]  /*4190*/  IMAD.MOV.U32 R0, RZ, RZ, RZ ;  /* 0x000000ffff007224 */ /* 0x000fce00078e00ff */
.L_x_48:
[----:B------:R-:W-:Y:S05]  /*41a0*/  BSYNC.RECONVERGENT B0 ;  /* 0x0000000000007941 */ /* 0x000fea0003800200 */
.L_x_47:
        /* <DEDUP_REMOVED lines=25> */
.L_x_56:
        /* <DEDUP_REMOVED lines=62> */
.L_x_58:
[----:B------:R-:W-:Y:S05]  /*4720*/  BSYNC.RECONVERGENT B1 ;  /* 0x0000000000017941 */ /* 0x000fea0003800200 */
.L_x_57:
        /* <DEDUP_REMOVED lines=19> */
.L_x_55:
[----:B------:R-:W-:Y:S01]  /*4860*/  FMUL R21, RZ, R13 ;  /* 0x0000000dff157220 */ /* 0x000fe20000400000 */
[----:B------:R-:W-:-:S07]  /*4870*/  IMAD.MOV.U32 R20, RZ, RZ, RZ ;  /* 0x000000ffff147224 */ /* 0x000fce00078e00ff */
.L_x_54:
[----:B------:R-:W-:Y:S05]  /*4880*/  BSYNC.RECONVERGENT B0 ;  /* 0x0000000000007941 */ /* 0x000fea0003800200 */
.L_x_53:
        /* <DEDUP_REMOVED lines=21> */
[-C--:B0-----:R-:W-:Y:S02]  /*49e0*/  I2FP.F32.S32 R14, R0.reuse ;  /* 0x00000000000e7245 */ /* 0x081fe40000201400 */
[----:B------:R-:W-:-:S03]  /*49f0*/  MOV R20, R0 ;  /* 0x0000000000147202 */ /* 0x000fc60000000f00 */
        /* <DEDUP_REMOVED lines=13> */
.L_x_62:
        /* <DEDUP_REMOVED lines=41> */
[----:B------:R-:W-:Y:S01]  /*4d60*/  @P1 IMAD.MOV.U32 R15, RZ, RZ, R9 ;  /* 0x000000ffff0f1224 */ /* 0x000fe200078e0009 */
[----:B------:R-:W-:Y:S01]  /*4d70*/  @P0 MOV R15, R10 ;  /* 0x0000000a000f0202 */ /* 0x000fe20000000f00 */
[----:B------:R-:W-:-:S02]  /*4d80*/  @P1 IMAD.MOV.U32 R0, RZ, RZ, R10 ;  /* 0x000000ffff001224 */ /* 0x000fc400078e000a */
[--C-:B------:R-:W-:Y:S02]  /*4d90*/  @P0 IMAD.MOV.U32 R0, RZ, RZ, R11.reuse ;  /* 0x000000ffff000224 */ /* 0x100fe400078e000b */
[----:B------:R-:W-:Y:S02]  /*4da0*/  @P3 IMAD.MOV.U32 R15, RZ, RZ, R11 ;  /* 0x000000ffff0f3224 */ /* 0x000fe400078e000b */
[--C-:B------:R-:W-:Y:S02]  /*4db0*/  @P3 IMAD.MOV.U32 R0, RZ, RZ, R12.reuse ;  /* 0x000000ffff003224 */ /* 0x100fe400078e000c */
[----:B------:R-:W-:Y:S02]  /*4dc0*/  @P5 IMAD.MOV.U32 R15, RZ, RZ, R12 ;  /* 0x000000ffff0f5224 */ /* 0x000fe400078e000c */
[--C-:B------:R-:W-:Y:S02]  /*4dd0*/  @P5 IMAD.MOV.U32 R0, RZ, RZ, R23.reuse ;  /* 0x000000ffff005224 */ /* 0x100fe400078e0017 */
        /* <DEDUP_REMOVED lines=8> */
[----:B------:R-:W-:Y:S01]  /*4e60*/  @P5 MOV R16, R11 ;  /* 0x0000000b00105202 */ /* 0x000fe20000000f00 */
[----:B------:R-:W-:Y:S01]  /*4e70*/  @P4 IMAD.MOV.U32 R16, RZ, RZ, R12 ;  /* 0x000000ffff104224 */ /* 0x000fe200078e000c */
[----:B------:R-:W-:-:S09]  /*4e80*/  SHF.L.W.U32.HI R0, R15, R14, R0 ;  /* 0x0000000e0f007219 */ /* 0x000fd20000010e00 */
[----:B------:R-:W-:-:S05]  /*4e90*/  @P0 IMAD.MOV.U32 R16, RZ, RZ, R23 ;  /* 0x000000ffff100224 */ /* 0x000fca00078e0017 */
[----:B------:R-:W-:-:S07]  /*4ea0*/  SHF.L.W.U32.HI R15, R16, R14, R15 ;  /* 0x0000000e100f7219 */ /* 0x000fce0000010e0f */
.L_x_64:
[----:B------:R-:W-:Y:S05]  /*4eb0*/  BSYNC.RECONVERGENT B1 ;  /* 0x0000000000017941 */ /* 0x000fea0003800200 */
.L_x_63:
        /* <DEDUP_REMOVED lines=19> */
.L_x_61:
[----:B------:R-:W-:Y:S01]  /*4ff0*/  FMUL R14, RZ, R13 ;  /* 0x0000000dff0e7220 */ /* 0x000fe20000400000 */
[----:B------:R-:W-:-:S07]  /*5000*/  IMAD.MOV.U32 R0, RZ, RZ, RZ ;  /* 0x000000ffff007224 */ /* 0x000fce00078e00ff */
.L_x_60:
[----:B------:R-:W-:Y:S05]  /*5010*/  BSYNC.RECONVERGENT B0 ;  /* 0x0000000000007941 */ /* 0x000fea0003800200 */
.L_x_59:
        /* <DEDUP_REMOVED lines=25> */
.L_x_68:
        /* <DEDUP_REMOVED lines=36> */
[----:B------:R-:W-:Y:S01]  /*53f0*/  @P4 IMAD.MOV.U32 R14, RZ, RZ, R4 ;  /* 0x000000ffff0e4224 */ /* 0x000fe200078e0004 */
[----:B------:R-:W-:Y:S01]  /*5400*/  @P4 MOV R0, R8 ;  /* 0x0000000800004202 */ /* 0x000fe20000000f00 */
[----:B------:R-:W-:Y:S01]  /*5410*/  @P2 IMAD.MOV.U32 R14, RZ, RZ, R8 ;  /* 0x000000ffff0e2224 */ /* 0x000fe200078e0008 */
[----:B------:R-:W-:Y:S01]  /*5420*/  ISETP.EQ.AND P4, PT, R17, RZ, PT ;  /* 0x000000ff1100720c */ /* 0x000fe20003f82270 */
        /* <DEDUP_REMOVED lines=22> */
.L_x_70:
[----:B------:R-:W-:Y:S05]  /*5590*/  BSYNC.RECONVERGENT B1 ;  /* 0x0000000000017941 */ /* 0x000fea0003800200 */
.L_x_69:
        /* <DEDUP_REMOVED lines=19> */
.L_x_67:
[----:B------:R-:W-:Y:S01]  /*56d0*/  FMUL R21, RZ, R13 ;  /* 0x0000000dff157220 */ /* 0x000fe20000400000 */
[----:B------:R-:W-:-:S07]  /*56e0*/  MOV R20, RZ ;  /* 0x000000ff00147202 */ /* 0x000fce0000000f00 */
.L_x_66:
[----:B------:R-:W-:Y:S05]  /*56f0*/  BSYNC.RECONVERGENT B0 ;  /* 0x0000000000007941 */ /* 0x000fea0003800200 */
.L_x_65:
        /* <DEDUP_REMOVED lines=36> */
.L_x_74:
        /* <DEDUP_REMOVED lines=53> */
[----:B------:R-:W-:Y:S01]  /*5c90*/  @P1 IMAD.MOV.U32 R16, RZ, RZ, R8 ;  /* 0x000000ffff101224 */ /* 0x000fe200078e0008 */
[----:B------:R-:W-:Y:S01]  /*5ca0*/  @P0 MOV R16, R9 ;  /* 0x0000000900100202 */ /* 0x000fe20000000f00 */
[----:B------:R-:W-:Y:S01]  /*5cb0*/  @P3 IMAD.MOV.U32 R16, RZ, RZ, R10 ;  /* 0x000000ffff103224 */ /* 0x000fe200078e000a */
[----:B------:R-:W-:Y:S01]  /*5cc0*/  ISETP.EQ.AND P0, PT, R17, 0x8, PT ;  /* 0x000000081100780c */ /* 0x000fe20003f02270 */
[----:B------:R-:W-:Y:S01]  /*5cd0*/  @P5 IMAD.MOV.U32 R16, RZ, RZ, R11 ;  /* 0x000000ffff105224 */ /* 0x000fe200078e000b */
[----:B------:R-:W-:Y:S01]  /*5ce0*/  SHF.L.W.U32.HI R0, R15, R14, R0 ;  /* 0x0000000e0f007219 */ /* 0x000fe20000010e00 */
[----:B------:R-:W-:-:S10]  /*5cf0*/  @P4 IMAD.MOV.U32 R16, RZ, RZ, R12 ;  /* 0x000000ffff104224 */ /* 0x000fd400078e000c */
[----:B------:R-:W-:-:S05]  /*5d00*/  @P0 IMAD.MOV.U32 R16, RZ, RZ, R23 ;  /* 0x000000ffff100224 */ /* 0x000fca00078e0017 */
[----:B------:R-:W-:-:S07]  /*5d10*/  SHF.L.W.U32.HI R15, R16, R14, R15 ;  /* 0x0000000e100f7219 */ /* 0x000fce0000010e0f */
.L_x_76:
[----:B------:R-:W-:Y:S05]  /*5d20*/  BSYNC.RECONVERGENT B1 ;  /* 0x0000000000017941 */ /* 0x000fea0003800200 */
.L_x_75:
        /* <DEDUP_REMOVED lines=19> */
.L_x_73:
[----:B------:R-:W-:Y:S01]  /*5e60*/  FMUL R14, RZ, R13 ;  /* 0x0000000dff0e7220 */ /* 0x000fe20000400000 */
[----:B------:R-:W-:-:S07]  /*5e70*/  IMAD.MOV.U32 R0, RZ, RZ, RZ ;  /* 0x000000ffff007224 */ /* 0x000fce00078e00ff */
.L_x_72:
[----:B------:R-:W-:Y:S05]  /*5e80*/  BSYNC.RECONVERGENT B0 ;  /* 0x0000000000007941 */ /* 0x000fea0003800200 */
.L_x_71:
        /* <DEDUP_REMOVED lines=25> */
.L_x_80:
        /* <DEDUP_REMOVED lines=34> */
[----:B------:R-:W-:Y:S02]  /*6240*/  @P3 MOV R0, R4 ;  /* 0x0000000400003202 */ /* 0x000fe40000000f00 */
[----:B------:R-:W-:Y:S01]  /*6250*/  @P4 IMAD.MOV.U32 R14, RZ, RZ, R4 ;  /* 0x000000ffff0e4224 */ /* 0x000fe200078e0004 */
[C---:B------:R-:W-:Y:S01]  /*6260*/  ISETP.EQ.AND P3, PT, R17.reuse, -0x4, PT ;  /* 0xfffffffc1100780c */ /* 0x040fe20003f62270 */
        /* <DEDUP_REMOVED lines=25> */
.L_x_82:
[----:B------:R-:W-:Y:S05]  /*6400*/  BSYNC.RECONVERGENT B1 ;  /* 0x0000000000017941 */ /* 0x000fea0003800200 */
.L_x_81:
        /* <DEDUP_REMOVED lines=19> */
.L_x_79:
[----:B------:R-:W-:Y:S01]  /*6540*/  FMUL R21, RZ, R13 ;  /* 0x0000000dff157220 */ /* 0x000fe20000400000 */
[----:B------:R-:W-:-:S07]  /*6550*/  IMAD.MOV.U32 R20, RZ, RZ, RZ ;  /* 0x000000ffff147224 */ /* 0x000fce00078e00ff */
.L_x_78:
[----:B------:R-:W-:Y:S05]  /*6560*/  BSYNC.RECONVERGENT B0 ;  /* 0x0000000000007941 */ /* 0x000fea0003800200 */
.L_x_77:
        /* <DEDUP_REMOVED lines=36> */
.L_x_86:
        /* <DEDUP_REMOVED lines=39> */
[--C-:B------:R-:W-:Y:S01]  /*6a20*/  @P2 IMAD.MOV.U32 R0, RZ, RZ, R9.reuse ;  /* 0x000000ffff002224 */ /* 0x100fe200078e0009 */
        /* <DEDUP_REMOVED lines=11> */
[----:B------:R-:W-:Y:S01]  /*6ae0*/  @P2 MOV R16, R4 ;  /* 0x0000000400102202 */ /* 0x000fe20000000f00 */
[----:B------:R-:W-:Y:S01]  /*6af0*/  @P1 IMAD.MOV.U32 R16, RZ, RZ, R8 ;  /* 0x000000ffff101224 */ /* 0x000fe200078e0008 */
[----:B------:R-:W-:Y:S01]  /*6b00*/  LOP3.LUT R14, R14, 0x1f, RZ, 0xc0, !PT ;  /* 0x0000001f0e0e7812 */ /* 0x000fe200078ec0ff */
        /* <DEDUP_REMOVED lines=8> */
.L_x_88:
[----:B------:R-:W-:Y:S05]  /*6b90*/  BSYNC.RECONVERGENT B1 ;  /* 0x0000000000017941 */ /* 0x000fea0003800200 */
.L_x_87:
        /* <DEDUP_REMOVED lines=19> */
.L_x_85:
[----:B------:R-:W-:Y:S01]  /*6cd0*/  FMUL R14, RZ, R13 ;  /* 0x0000000dff0e7220 */ /* 0x000fe20000400000 */
[----:B------:R-:W-:-:S07]  /*6ce0*/  IMAD.MOV.U32 R0, RZ, RZ, RZ ;  /* 0x000000ffff007224 */ /* 0x000fce00078e00ff */
.L_x_84:
[----:B------:R-:W-:Y:S05]  /*6cf0*/  BSYNC.RECONVERGENT B0 ;  /* 0x0000000000007941 */ /* 0x000fea0003800200 */
.L_x_83:
        /* <DEDUP_REMOVED lines=25> */
.L_x_92:
        /* <DEDUP_REMOVED lines=60> */
[----:B------:R-:W-:-:S04]  /*7250*/  @P0 MOV R15, R21 ;  /* 0x00000015000f0202 */ /* 0x000fc80000000f00 */
[----:B------:R-:W-:-:S07]  /*7260*/  SHF.L.W.U32.HI R14, R15, R17, R14 ;  /* 0x000000110f0e7219 */ /* 0x000fce0000010e0e */
.L_x_94:
[----:B------:R-:W-:Y:S05]  /*7270*/  BSYNC.RECONVERGENT B1 ;  /* 0x0000000000017941 */ /* 0x000fea0003800200 */
.L_x_93:
        /* <DEDUP_REMOVED lines=19> */
.L_x_91:
[----:B------:R-:W-:Y:S01]  /*73b0*/  FMUL R21, RZ, R13 ;  /* 0x0000000dff157220 */ /* 0x000fe20000400000 */
[----:B------:R-:W-:-:S07]  /*73c0*/  IMAD.MOV.U32 R20, RZ, RZ, RZ ;  /* 0x000000ffff147224 */ /* 0x000fce00078e00ff */
.L_x_90:
[----:B------:R-:W-:Y:S05]  /*73d0*/  BSYNC.RECONVERGENT B0 ;  /* 0x0000000000007941 */ /* 0x000fea0003800200 */
.L_x_89:
        /* <DEDUP_REMOVED lines=36> */
.L_x_98:
[----:B0-----:R-:W-:-:S06]  /*7620*/  IMAD.WIDE.U32 R16, R25, 0x4, R14 ;  /* 0x0000000419107825 */ /* 0x001fcc00078e000e */
[----:B------:R-:W2:Y:S01]  /*7630*/  LDG.E.CONSTANT R16, desc[UR8][R16.64] ;  /* 0x0000000810107981 */ /* 0x000ea2000c1e9900 */
[C---:B------:R-:W-:Y:S01]  /*7640*/  SHF.L.U32 R0, R25.reuse, 0x2, RZ ;  /* 0x0000000219007819 */ /* 0x040fe200000006ff */
        /* <DEDUP_REMOVED lines=31> */
[----:B------:R-:W-:Y:S01]  /*7840*/  @P3 IMAD.MOV.U32 R0, RZ, RZ, R4 ;  /* 0x000000ffff003224 */ /* 0x000fe200078e0004 */
[C---:B------:R-:W-:Y:S01]  /*7850*/  ISETP.EQ.AND P3, PT, R17.reuse, -0x4, PT ;  /* 0xfffffffc1100780c */ /* 0x040fe20003f62270 */
[--C-:B------:R-:W-:Y:S01]  /*7860*/  @P4 IMAD.MOV.U32 R0, RZ, RZ, R8.reuse ;  /* 0x000000ffff004224 */ /* 0x100fe200078e0008 */
        /* <DEDUP_REMOVED lines=9> */
[--C-:B------:R-:W-:Y:S01]  /*7900*/  @P3 IMAD.MOV.U32 R0, RZ, RZ, R12.reuse ;  /* 0x000000ffff003224 */ /* 0x100fe200078e000c */
[----:B------:R-:W-:Y:S01]  /*7910*/  @P5 MOV R0, R23 ;  /* 0x0000001700005202 */ /* 0x000fe20000000f00 */
[----:B------:R-:W-:Y:S02]  /*7920*/  @P5 IMAD.MOV.U32 R15, RZ, RZ, R12 ;  /* 0x000000ffff0f5224 */ /* 0x000fe400078e000c */
        /* <DEDUP_REMOVED lines=13> */
.L_x_100:
[----:B------:R-:W-:Y:S05]  /*7a00*/  BSYNC.RECONVERGENT B1 ;  /* 0x0000000000017941 */ /* 0x000fea0003800200 */
.L_x_99:
[C---:B------:R-:W-:Y:S01]  /*7a10*/  SHF.L.W.U32.HI R18, R15.reuse, 0x2, R0 ;  /* 0x000000020f127819 */ /* 0x040fe20000010e00 */
[----:B------:R-:W-:Y:S01]  /*7a20*/  IMAD.SHL.U32 R15, R15, 0x4, RZ ;  /* 0x000000040f0f7824 */ /* 0x000fe200078e00ff */
[----:B------:R-:W-:Y:S01]  /*7a30*/  UMOV UR6, 0x54442d19 ;  /* 0x54442d1900067882 */ /* 0x000fe20000000000 */
[----:B------:R-:W-:Y:S01]  /*7a40*/  UMOV UR7, 0x3bf921fb ;  /* 0x3bf921fb00077882 */ /* 0x000fe20000000000 */
[----:B------:R-:W-:Y:S02]  /*7a50*/  SHF.R.S32.HI R16, RZ, 0x1f, R18 ;  /* 0x0000001fff107819 */ /* 0x000fe40000011412 */
[----:B------:R-:W-:Y:S02]  /*7a60*/  SHF.R.U32.HI R0, RZ, 0x1e, R0 ;  /* 0x0000001eff007819 */ /* 0x000fe40000011600 */
[C---:B------:R-:W-:Y:S02]  /*7a70*/  LOP3.LUT R14, R16.reuse, R15, RZ, 0x3c, !PT ;  /* 0x0000000f100e7212 */ /* 0x040fe400078e3cff */
[----:B------:R-:W-:-:S02]  /*7a80*/  LOP3.LUT R15, R16, R18, RZ, 0x3c, !PT ;  /* 0x00000012100f7212 */ /* 0x000fc400078e3cff */
[----:B------:R-:W-:Y:S02]  /*7a90*/  ISETP.GE.AND P0, PT, R13, RZ, PT ;  /* 0x000000ff0d00720c */ /* 0x000fe40003f06270 */
[C---:B------:R-:W-:Y:S02]  /*7aa0*/  LEA.HI R0, R18.reuse, R0, RZ, 0x1 ;  /* 0x0000000012007211 */ /* 0x040fe400078f08ff */
[----:B------:R-:W0:Y:S01]  /*7ab0*/  I2F.F64.S64 R14, R14 ;  /* 0x0000000e000e7312 */ /* 0x000e220000301c00 */
[----:B------:R-:W-:Y:S02]  /*7ac0*/  LOP3.LUT R19, R18, R13, RZ, 0x3c, !PT ;  /* 0x0000000d12137212 */ /* 0x000fe400078e3cff */
[----:B------:R-:W-:Y:S02]  /*7ad0*/  IMAD.MOV R18, RZ, RZ, -R0 ;  /* 0x000000ffff127224 */ /* 0x000fe400078e0a00 */
[----:B------:R-:W-:-:S04]  /*7ae0*/  ISETP.GE.AND P1, PT, R19, RZ, PT ;  /* 0x000000ff1300720c */ /* 0x000fc80003f26270 */
[----:B------:R-:W-:Y:S01]  /*7af0*/  @!P0 MOV R0, R18 ;  /* 0x0000001200008202 */ /* 0x000fe20000000f00 */
[----:B0-----:R-:W-:-:S10]  /*7b00*/  DMUL R16, R14, UR6 ;  /* 0x000000060e107c28 */ /* 0x001fd40008000000 */
[----:B------:R-:W0:Y:S02]  /*7b10*/  F2F.F32.F64 R16, R16 ;  /* 0x0000001000107310 */ /* 0x000e240000301000 */
[----:B0-----:R-:W-:Y:S01]  /*7b20*/  FSEL R14, -R16, R16, !P1 ;  /* 0x00000010100e7208 */ /* 0x001fe20004800100 */
[----:B------:R-:W-:Y:S06]  /*7b30*/  BRA `(.L_x_96) ;  /* 0x0000000000087947 */ /* 0x000fec0003800000 */
.L_x_97:
[----:B------:R-:W-:Y:S01]  /*7b40*/  FMUL R14, RZ, R13 ;  /* 0x0000000dff0e7220 */ /* 0x000fe20000400000 */
[----:B------:R-:W-:-:S07]  /*7b50*/  IMAD.MOV.U32 R0, RZ, RZ, RZ ;  /* 0x000000ffff007224 */ /* 0x000fce00078e00ff */
.L_x_96:
[----:B------:R-:W-:Y:S05]  /*7b60*/  BSYNC.RECONVERGENT B0 ;  /* 0x0000000000007941 */ /* 0x000fea0003800200 */
.L_x_95:
        /* <DEDUP_REMOVED lines=25> */
.L_x_104:
        /* <DEDUP_REMOVED lines=51> */
[----:B------:R-:W-:Y:S02]  /*8030*/  @P2 IMAD.MOV.U32 R15, RZ, RZ, R4 ;  /* 0x000000ffff0f2224 */ /* 0x000fe400078e0004 */
[----:B------:R-:W-:Y:S02]  /*8040*/  @P1 IMAD.MOV.U32 R15, RZ, RZ, R8 ;  /* 0x000000ffff0f1224 */ /* 0x000fe400078e0008 */
[----:B------:R-:W-:Y:S01]  /*8050*/  @P0 IMAD.MOV.U32 R15, RZ, RZ, R9 ;  /* 0x000000ffff0f0224 */ /* 0x000fe200078e0009 */
[----:B------:R-:W-:Y:S01]  /*8060*/  ISETP.EQ.AND P0, PT, R17, 0x8, PT ;  /* 0x000000081100780c */ /* 0x000fe20003f02270 */
[----:B------:R-:W-:Y:S01]  /*8070*/  @P3 IMAD.MOV.U32 R15, RZ, RZ, R10 ;  /* 0x000000ffff0f3224 */ /* 0x000fe200078e000a */
[----:B------:R-:W-:Y:S01]  /*8080*/  @P4 MOV R15, R11 ;  /* 0x0000000b000f4202 */ /* 0x000fe20000000f00 */
[----:B------:R-:W-:Y:S01]  /*8090*/  @P5 IMAD.MOV.U32 R15, RZ, RZ, R12 ;  /* 0x000000ffff0f5224 */ /* 0x000fe200078e000c */
[----:B------:R-:W-:-:S04]  /*80a0*/  LOP3.LUT R17, R16, 0x1f, RZ, 0xc0, !PT ;  /* 0x0000001f10117812 */ /* 0x000fc800078ec0ff */
[----:B------:R-:W-:-:S05]  /*80b0*/  SHF.L.W.U32.HI R0, R14, R17, R0 ;  /* 0x000000110e007219 */ /* 0x000fca0000010e00 */
[----:B------:R-:W-:-:S05]  /*80c0*/  @P0 IMAD.MOV.U32 R15, RZ, RZ, R21 ;  /* 0x000000ffff0f0224 */ /* 0x000fca00078e0015 */
[----:B------:R-:W-:-:S07]  /*80d0*/  SHF.L.W.U32.HI R14, R15, R17, R14 ;  /* 0x000000110f0e7219 */ /* 0x000fce0000010e0e */
.L_x_106:
[----:B------:R-:W-:Y:S05]  /*80e0*/  BSYNC.RECONVERGENT B1 ;  /* 0x0000000000017941 */ /* 0x000fea0003800200 */
.L_x_105:
        /* <DEDUP_REMOVED lines=19> */
.L_x_103:
[----:B------:R-:W-:Y:S01]  /*8220*/  FMUL R21, RZ, R13 ;  /* 0x0000000dff157220 */ /* 0x000fe20000400000 */
[----:B------:R-:W-:-:S07]  /*8230*/  IMAD.MOV.U32 R20, RZ, RZ, RZ ;  /* 0x000000ffff147224 */ /* 0x000fce00078e00ff */
.L_x_102:
[----:B------:R-:W-:Y:S05]  /*8240*/  BSYNC.RECONVERGENT B0 ;  /* 0x0000000000007941 */ /* 0x000fea0003800200 */
.L_x_101:
        /* <DEDUP_REMOVED lines=36> */
.L_x_110:
        /* <DEDUP_REMOVED lines=62> */
.L_x_112:
[----:B------:R-:W-:Y:S05]  /*8870*/  BSYNC.RECONVERGENT B1 ;  /* 0x0000000000017941 */ /* 0x000fea0003800200 */
.L_x_111:
        /* <DEDUP_REMOVED lines=19> */
.L_x_109:
[----:B------:R-:W-:Y:S01]  /*89b0*/  FMUL R14, RZ, R13 ;  /* 0x0000000dff0e7220 */ /* 0x000fe20000400000 */
[----:B------:R-:W-:-:S07]  /*89c0*/  IMAD.MOV.U32 R0, RZ, RZ, RZ ;  /* 0x000000ffff007224 */ /* 0x000fce00078e00ff */
.L_x_108:
[----:B------:R-:W-:Y:S05]  /*89d0*/  BSYNC.RECONVERGENT B0 ;  /* 0x0000000000007941 */ /* 0x000fea0003800200 */
.L_x_107:
        /* <DEDUP_REMOVED lines=25> */
.L_x_116:
        /* <DEDUP_REMOVED lines=62> */
.L_x_118:
[----:B------:R-:W-:Y:S05]  /*8f50*/  BSYNC.RECONVERGENT B1 ;  /* 0x0000000000017941 */ /* 0x000fea0003800200 */
.L_x_117:
        /* <DEDUP_REMOVED lines=19> */
.L_x_115:
[----:B------:R-:W-:Y:S01]  /*9090*/  FMUL R21, RZ, R13 ;  /* 0x0000000dff157220 */ /* 0x000fe20000400000 */
[----:B------:R-:W-:-:S07]  /*90a0*/  IMAD.MOV.U32 R20, RZ, RZ, RZ ;  /* 0x000000ffff147224 */ /* 0x000fce00078e00ff */
.L_x_114:
[----:B------:R-:W-:Y:S05]  /*90b0*/  BSYNC.RECONVERGENT B0 ;  /* 0x0000000000007941 */ /* 0x000fea0003800200 */
.L_x_113:
[C---:B------:R-:W-:Y:S01]  /*90c0*/  LOP3.LUT R0, R20.reuse, 0x1, RZ, 0xc0, !PT ;  /* 0x0000000114007812 */ /* 0x040fe200078ec0ff */
[----:B------:R-:W-:Y:S01]  /*90d0*/  FMUL R13, R21, R21 ;  /* 0x00000015150d7220 */ /* 0x000fe20000400000 */
[----:B------:R-:W-:Y:S01]  /*90e0*/  VIADD R20, R20, 0x1 ;  /* 0x0000000114147836 */ /* 0x000fe20000000000 */
[----:B------:R-:W-:Y:S01]  /*90f0*/  UIADD3 UR4, UPT, UPT, UR4, 0xa, URZ ;  /* 0x0000000a04047890 */ /* 0x000fe2000fffe0ff */
[----:B------:R-:W-:Y:S01]  /*9100*/  ISETP.NE.U32.AND P0, PT, R0, 0x1, PT ;  /* 0x000000010000780c */ /* 0x000fe20003f05070 */
[----:B------:R-:W-:Y:S02]  /*9110*/  FFMA R5, R13, R5, -0.0013887860113754868507 ;  /* 0xbab607ed0d057423 */ /* 0x000fe40000000005 */
[----:B------:R-:W-:Y:S01]  /*9120*/  LOP3.LUT P1, RZ, R20, 0x2, RZ, 0xc0, !PT ;  /* 0x0000000214ff7812 */ /* 0x000fe2000782c0ff */
[----:B------:R-:W-:Y:S01]  /*9130*/  UISETP.NE.AND UP0, UPT, UR4, 0x64, UPT ;  /* 0x000000640400788c */ /* 0x000fe2000bf05270 */
[----:B------:R-:W-:Y:S02]  /*9140*/  FSEL R14, R6, 0.0083327032625675201416, P0 ;  /* 0x3c0885e4060e7808 */ /* 0x000fe40000000000 */
[----:B------:R-:W-:-:S02]  /*9150*/  FSEL R6, R5, -0.00019574658654164522886, P0 ;  /* 0xb94d415305067808 */ /* 0x000fc40000000000 */
        /* <DEDUP_REMOVED lines=8> */
[----:B------:R-:W-:Y:S01]  /*91e0*/  FFMA R13, R22, 2, R13 ;  /* 0x40000000160d7823 */ /* 0x000fe2000000000d */
[----:B------:R-:W-:Y:S06]  /*91f0*/  BRA.U UP0, `(.L_x_119) ;  /* 0xffffff6d00c47547 */ /* 0x000fec000b83ffff */
[----:B------:R-:W0:Y:S02]  /*9200*/  LDCU.64 UR6, c[0x0][0x388] ;  /* 0x00007100ff0677ac */ /* 0x000e240008000a00 */
[----:B0-----:R-:W-:-:S04]  /*9210*/  IADD3 R2, P0, PT, R2, UR6, RZ ;  /* 0x0000000602027c10 */ /* 0x001fc8000ff1e0ff */
[----:B------:R-:W-:-:S05]  /*9220*/  IADD3.X R3, PT, PT, R3, UR7, RZ, P0, !PT ;  /* 0x0000000703037c10 */ /* 0x000fca00087fe4ff */
[----:B------:R-:W-:Y:S01]  /*9230*/  STG.E desc[UR8][R2.64], R13 ;  /* 0x0000000d02007986 */ /* 0x000fe2000c101908 */
[----:B------:R-:W-:Y:S05]  /*9240*/  EXIT ;  /* 0x000000000000794d */ /* 0x000fea0003800000 */
.L_x_120:
        /* <DEDUP_REMOVED lines=11> */
.L_x_124:


//--------------------- .text._Z15vectorAddKernelPfS_S_m --------------------------
	.section	.text._Z15vectorAddKernelPfS_S_m,"ax",@progbits
	.align	128
        .global         _Z15vectorAddKernelPfS_S_m
        .type           _Z15vectorAddKernelPfS_S_m,@function
        .size           _Z15vectorAddKernelPfS_S_m,(.L_x_125 - _Z15vectorAddKernelPfS_S_m)
        .other          _Z15vectorAddKernelPfS_S_m,@"STO_CUDA_ENTRY STV_DEFAULT"
_Z15vectorAddKernelPfS_S_m:
.text._Z15vectorAddKernelPfS_S_m:
        /* <DEDUP_REMOVED lines=12> */
[----:B------:R-:W1:Y:S01]  /*00c0*/  LDCU.64 UR4, c[0x0][0x358] ;  /* 0x00006b00ff0477ac */ /* 0x000e620008000a00 */
[----:B------:R-:W2:Y:S02]  /*00d0*/  LDCU.64 UR6, c[0x0][0x390] ;  /* 0x00007200ff0677ac */ /* 0x000ea40008000a00 */
[C---:B0-----:R-:W-:Y:S02]  /*00e0*/  IADD3 R4, P1, PT, R6.reuse, UR10, RZ ;  /* 0x0000000a06047c10 */ /* 0x041fe4000ff3e0ff */
[----:B------:R-:W-:Y:S02]  /*00f0*/  IADD3 R2, P0, PT, R6, UR8, RZ ;  /* 0x0000000806027c10 */ /* 0x000fe4000ff1e0ff */
[----:B------:R-:W-:-:S02]  /*0100*/  IADD3.X R5, PT, PT, R0, UR11, RZ, P1, !PT ;  /* 0x0000000b00057c10 */ /* 0x000fc40008ffe4ff */
[----:B------:R-:W-:-:S04]  /*0110*/  IADD3.X R3, PT, PT, R0, UR9, RZ, P0, !PT ;  /* 0x0000000900037c10 */ /* 0x000fc800087fe4ff */
[----:B-1----:R-:W3:Y:S04]  /*0120*/  LDG.E.CONSTANT R5, desc[UR4][R4.64] ;  /* 0x0000000404057981 */ /* 0x002ee8000c1e9900 */
[----:B------:R-:W3:Y:S01]  /*0130*/  LDG.E.CONSTANT R2, desc[UR4][R2.64] ;  /* 0x0000000402027981 */ /* 0x000ee2000c1e9900 */
[----:B--2---:R-:W-:-:S04]  /*0140*/  IADD3 R6, P0, PT, R6, UR6, RZ ;  /* 0x0000000606067c10 */ /* 0x004fc8000ff1e0ff */
[----:B------:R-:W-:Y:S01]  /*0150*/  IADD3.X R7, PT, PT, R0, UR7, RZ, P0, !PT ;  /* 0x0000000700077c10 */ /* 0x000fe200087fe4ff */
[----:B---3--:R-:W-:-:S05]  /*0160*/  FADD R9, R2, R5 ;  /* 0x0000000502097221 */ /* 0x008fca0000000000 */
[----:B------:R-:W-:Y:S01]  /*0170*/  STG.E desc[UR4][R6.64], R9 ;  /* 0x0000000906007986 */ /* 0x000fe2000c101904 */
[----:B------:R-:W-:Y:S05]  /*0180*/  EXIT ;  /* 0x000000000000794d */ /* 0x000fea0003800000 */
.L_x_121:
        /* <DEDUP_REMOVED lines=15> */
.L_x_125:


//--------------------- .text._Z10copyKernelPfS_m --------------------------
	.section	.text._Z10copyKernelPfS_m,"ax",@progbits
	.align	128
        .global         _Z10copyKernelPfS_m
        .type           _Z10copyKernelPfS_m,@function
        .size           _Z10copyKernelPfS_m,(.L_x_126 - _Z10copyKernelPfS_m)
        .other          _Z10copyKernelPfS_m,@"STO_CUDA_ENTRY STV_DEFAULT"
_Z10copyKernelPfS_m:
.text._Z10copyKernelPfS_m:
        /* <DEDUP_REMOVED lines=14> */
[----:B------:R-:W-:-:S06]  /*00e0*/  IADD3.X R3, PT, PT, R0, UR9, RZ, P0, !PT ;  /* 0x0000000900037c10 */ /* 0x000fcc00087fe4ff */
[----:B-1----:R-:W2:Y:S01]  /*00f0*/  LDG.E.CONSTANT R3, desc[UR4][R2.64] ;  /* 0x0000000402037981 */ /* 0x002ea2000c1e9900 */
[----:B------:R-:W-:-:S04]  /*0100*/  IADD3 R4, P0, PT, R4, UR10, RZ ;  /* 0x0000000a04047c10 */ /* 0x000fc8000ff1e0ff */
[----:B------:R-:W-:-:S05]  /*0110*/  IADD3.X R5, PT, PT, R0, UR11, RZ, P0, !PT ;  /* 0x0000000b00057c10 */ /* 0x000fca00087fe4ff */
[----:B--2---:R-:W-:Y:S01]  /*0120*/  STG.E desc[UR4][R4.64], R3 ;  /* 0x0000000304007986 */ /* 0x004fe2000c101904 */
[----:B------:R-:W-:Y:S05]  /*0130*/  EXIT ;  /* 0x000000000000794d */ /* 0x000fea0003800000 */
.L_x_122:
        /* <DEDUP_REMOVED lines=12> */
.L_x_126:


//--------------------- .nv.global.init           --------------------------
	.section	.nv.global.init,"aw",@progbits
	.align	4
.nv.global.init:
	.type		__cudart_i2opi_f,@object
	.size		__cudart_i2opi_f,(.L_0 - __cudart_i2opi_f)
__cudart_i2opi_f:
        /*0000*/ 	.byte	0x41, 0x90, 0x43, 0x3c, 0x99, 0x95, 0x62, 0xdb, 0xc0, 0xdd, 0x34, 0xf5, 0xd1, 0x57, 0x27, 0xfc
        /*0010*/ 	.byte	0x29, 0x15, 0x44, 0x4e, 0x6e, 0x83, 0xf9, 0xa2
.L_0:


//--------------------- .nv.shared.reserved.0     --------------------------
	.section	.nv.shared.reserved.0,"aw",@nobits
	.weak		__nv_reservedSMEM_offset_0_alias
	.size		__nv_reservedSMEM_offset_0_alias, 0, 64
	.other		__nv_reservedSMEM_offset_0_alias,@"STO_CUDA_RESERVED_SHARED STV_DEFAULT"
__nv_reservedSMEM_offset_0_alias:
	.zero		0
	.zero		64


//--------------------- .nv.constant0._Z16scaledCopyKernelP6float4S0_m --------------------------
	.section	.nv.constant0._Z16scaledCopyKernelP6float4S0_m,"a",@progbits
	.sectionflags	@""
	.align	4
.nv.constant0._Z16scaledCopyKernelP6float4S0_m:
	.zero		920


//--------------------- .nv.constant0._Z18computeHeavyKernelPfS_m --------------------------
	.section	.nv.constant0._Z18computeHeavyKernelPfS_m,"a",@progbits
	.sectionflags	@""
	.align	4
.nv.constant0._Z18computeHeavyKernelPfS_m:
	.zero		920


//--------------------- .nv.constant0._Z15vectorAddKernelPfS_S_m --------------------------
	.section	.nv.constant0._Z15vectorAddKernelPfS_S_m,"a",@progbits
	.sectionflags	@""
	.align	4
.nv.constant0._Z15vectorAddKernelPfS_S_m:
	.zero		928


//--------------------- .nv.constant0._Z10copyKernelPfS_m --------------------------
	.section	.nv.constant0._Z10copyKernelPfS_m,"a",@progbits
	.sectionflags	@""
	.align	4
.nv.constant0._Z10copyKernelPfS_m:
	.zero		920


//--------------------- SYMBOLS --------------------------

	.type		.nv.reservedSmem.offset0,@object
	.size		.nv.reservedSmem.offset0,0x4
